//
// Generated by NVIDIA NVVM Compiler
//
// Compiler Build ID: CL-36424714
// Cuda compilation tools, release 13.0, V13.0.88
// Based on NVVM 20.0.0
//

.version 9.0
.target sm_100
.address_size 64

	// .globl	run

.visible .entry run(
	.param .u64 .ptr .align 1 run_param_0,
	.param .u32 run_param_1,
	.param .u64 .ptr .align 1 run_param_2,
	.param .u32 run_param_3,
	.param .u64 .ptr .align 1 run_param_4,
	.param .u32 run_param_5,
	.param .u64 .ptr .align 1 run_param_6,
	.param .u32 run_param_7,
	.param .u64 .ptr .align 1 run_param_8,
	.param .u32 run_param_9,
	.param .u64 .ptr .align 1 run_param_10,
	.param .u32 run_param_11
)
{
	.reg .pred 	%p<52>;
	.reg .b32 	%r<252>;
	.reg .b32 	%f<111>;
	.reg .b64 	%rd<29>;

	ld.param.u64 	%rd16, [run_param_0];
	ld.param.u32 	%r69, [run_param_1];
	ld.param.u64 	%rd17, [run_param_2];
	ld.param.u32 	%r70, [run_param_3];
	ld.param.u64 	%rd18, [run_param_4];
	ld.param.u64 	%rd19, [run_param_6];
	ld.param.u64 	%rd20, [run_param_8];
	ld.param.u64 	%rd15, [run_param_10];
	cvta.to.global.u64 	%rd1, %rd17;
	cvta.to.global.u64 	%rd2, %rd16;
	cvta.to.global.u64 	%rd3, %rd19;
	cvta.to.global.u64 	%rd4, %rd18;
	cvta.to.global.u64 	%rd5, %rd20;
	mov.u32 	%r71, %ctaid.y;
	mov.u32 	%r72, %ctaid.x;
	mov.u32 	%r73, %nctaid.x;
	mad.lo.s32 	%r1, %r71, %r73, %r72;
	ld.global.u32 	%r74, [%rd5];
	mul.lo.s32 	%r75, %r74, %r74;
	ld.global.u32 	%r76, [%rd5+4];
	mul.lo.s32 	%r77, %r75, %r76;
	setp.ge.s32 	%p1, %r1, %r77;
	@%p1 bra 	$L__BB0_69;
	cvta.to.global.u64 	%rd21, %rd15;
	mul.wide.s32 	%rd22, %r1, 4;
	add.s64 	%rd6, %rd21, %rd22;
	mov.b32 	%r78, 0;
	st.global.u32 	[%rd6], %r78;
	ld.global.u32 	%r2, [%rd5+4];
	setp.ne.s32 	%p2, %r2, 1;
	@%p2 bra 	$L__BB0_32;
	ld.global.u32 	%r162, [%rd4];
	ld.global.u32 	%r163, [%rd5];
	div.s32 	%r164, %r1, %r163;
	ld.global.u32 	%r165, [%rd3];
	mul.lo.s32 	%r166, %r165, %r164;
	sub.s32 	%r167, %r162, %r166;
	cvt.rn.f32.s32 	%f1, %r167;
	mul.lo.s32 	%r168, %r164, %r163;
	sub.s32 	%r169, %r1, %r168;
	mul.lo.s32 	%r170, %r165, %r169;
	sub.s32 	%r171, %r162, %r170;
	cvt.rn.f32.s32 	%f2, %r171;
	min.s32 	%r172, %r69, %r70;
	setp.lt.s32 	%p31, %r172, 1;
	@%p31 bra 	$L__BB0_69;
	add.s32 	%r174, %r70, -1;
	shr.u32 	%r175, %r174, 1;
	add.s32 	%r176, %r175, 1;
	and.b32  	%r3, %r176, 3;
	and.b32  	%r177, %r176, 2147483644;
	neg.s32 	%r4, %r177;
	add.s64 	%rd7, %rd1, 16;
	mov.b32 	%r226, 0;
	mov.u32 	%r219, %r226;
$L__BB0_4:
	setp.lt.u32 	%p32, %r70, 7;
	mul.wide.u32 	%rd26, %r219, 4;
	add.s64 	%rd8, %rd2, %rd26;
	mov.b32 	%r231, 0;
	@%p32 bra 	$L__BB0_19;
	mov.b32 	%r231, 0;
	mov.u64 	%rd28, %rd7;
	mov.u32 	%r220, %r4;
$L__BB0_6:
	ld.global.u32 	%r225, [%rd8];
	ld.global.u32 	%r180, [%rd28+-16];
	sub.s32 	%r181, %r225, %r180;
	cvt.rn.f32.s32 	%f69, %r181;
	sub.f32 	%f70, %f69, %f1;
	abs.f32 	%f71, %f70;
	setp.geu.f32 	%p33, %f71, 0f40A00000;
	@%p33 bra 	$L__BB0_9;
	ld.global.u32 	%r182, [%rd8+4];
	ld.global.u32 	%r183, [%rd28+-12];
	sub.s32 	%r184, %r182, %r183;
	cvt.rn.f32.s32 	%f72, %r184;
	sub.f32 	%f73, %f72, %f2;
	abs.f32 	%f74, %f73;
	setp.geu.f32 	%p34, %f74, 0f40A00000;
	@%p34 bra 	$L__BB0_9;
	add.s32 	%r226, %r226, 1;
	st.global.u32 	[%rd6], %r226;
	ld.global.u32 	%r225, [%rd8];
$L__BB0_9:
	ld.global.u32 	%r185, [%rd28+-8];
	sub.s32 	%r186, %r225, %r185;
	cvt.rn.f32.s32 	%f75, %r186;
	sub.f32 	%f76, %f75, %f1;
	abs.f32 	%f77, %f76;
	setp.geu.f32 	%p35, %f77, 0f40A00000;
	@%p35 bra 	$L__BB0_12;
	ld.global.u32 	%r187, [%rd8+4];
	ld.global.u32 	%r188, [%rd28+-4];
	sub.s32 	%r189, %r187, %r188;
	cvt.rn.f32.s32 	%f78, %r189;
	sub.f32 	%f79, %f78, %f2;
	abs.f32 	%f80, %f79;
	setp.geu.f32 	%p36, %f80, 0f40A00000;
	@%p36 bra 	$L__BB0_12;
	add.s32 	%r226, %r226, 1;
	st.global.u32 	[%rd6], %r226;
	ld.global.u32 	%r225, [%rd8];
$L__BB0_12:
	ld.global.u32 	%r190, [%rd28];
	sub.s32 	%r191, %r225, %r190;
	cvt.rn.f32.s32 	%f81, %r191;
	sub.f32 	%f82, %f81, %f1;
	abs.f32 	%f83, %f82;
	setp.geu.f32 	%p37, %f83, 0f40A00000;
	@%p37 bra 	$L__BB0_15;
	ld.global.u32 	%r192, [%rd8+4];
	ld.global.u32 	%r193, [%rd28+4];
	sub.s32 	%r194, %r192, %r193;
	cvt.rn.f32.s32 	%f84, %r194;
	sub.f32 	%f85, %f84, %f2;
	abs.f32 	%f86, %f85;
	setp.geu.f32 	%p38, %f86, 0f40A00000;
	@%p38 bra 	$L__BB0_15;
	add.s32 	%r226, %r226, 1;
	st.global.u32 	[%rd6], %r226;
	ld.global.u32 	%r225, [%rd8];
$L__BB0_15:
	ld.global.u32 	%r195, [%rd28+8];
	sub.s32 	%r196, %r225, %r195;
	cvt.rn.f32.s32 	%f87, %r196;
	sub.f32 	%f88, %f87, %f1;
	abs.f32 	%f89, %f88;
	setp.geu.f32 	%p39, %f89, 0f40A00000;
	@%p39 bra 	$L__BB0_18;
	ld.global.u32 	%r197, [%rd8+4];
	ld.global.u32 	%r198, [%rd28+12];
	sub.s32 	%r199, %r197, %r198;
	cvt.rn.f32.s32 	%f90, %r199;
	sub.f32 	%f91, %f90, %f2;
	abs.f32 	%f92, %f91;
	setp.geu.f32 	%p40, %f92, 0f40A00000;
	@%p40 bra 	$L__BB0_18;
	add.s32 	%r226, %r226, 1;
	st.global.u32 	[%rd6], %r226;
$L__BB0_18:
	add.s32 	%r231, %r231, 8;
	add.s32 	%r220, %r220, 4;
	add.s64 	%rd28, %rd28, 32;
	setp.ne.s32 	%p41, %r220, 0;
	@%p41 bra 	$L__BB0_6;
$L__BB0_19:
	setp.eq.s32 	%p42, %r3, 0;
	@%p42 bra 	$L__BB0_31;
	ld.global.u32 	%r200, [%rd8];
	mul.wide.u32 	%rd27, %r231, 4;
	add.s64 	%rd11, %rd1, %rd27;
	ld.global.u32 	%r201, [%rd11];
	sub.s32 	%r202, %r200, %r201;
	cvt.rn.f32.s32 	%f93, %r202;
	sub.f32 	%f94, %f93, %f1;
	abs.f32 	%f95, %f94;
	setp.geu.f32 	%p43, %f95, 0f40A00000;
	@%p43 bra 	$L__BB0_23;
	ld.global.u32 	%r203, [%rd8+4];
	ld.global.u32 	%r204, [%rd11+4];
	sub.s32 	%r205, %r203, %r204;
	cvt.rn.f32.s32 	%f96, %r205;
	sub.f32 	%f97, %f96, %f2;
	abs.f32 	%f98, %f97;
	setp.geu.f32 	%p44, %f98, 0f40A00000;
	@%p44 bra 	$L__BB0_23;
	add.s32 	%r226, %r226, 1;
	st.global.u32 	[%rd6], %r226;
$L__BB0_23:
	setp.eq.s32 	%p45, %r3, 1;
	@%p45 bra 	$L__BB0_31;
	ld.global.u32 	%r206, [%rd8];
	ld.global.u32 	%r207, [%rd11+8];
	sub.s32 	%r208, %r206, %r207;
	cvt.rn.f32.s32 	%f99, %r208;
	sub.f32 	%f100, %f99, %f1;
	abs.f32 	%f101, %f100;
	setp.geu.f32 	%p46, %f101, 0f40A00000;
	@%p46 bra 	$L__BB0_27;
	ld.global.u32 	%r209, [%rd8+4];
	ld.global.u32 	%r210, [%rd11+12];
	sub.s32 	%r211, %r209, %r210;
	cvt.rn.f32.s32 	%f102, %r211;
	sub.f32 	%f103, %f102, %f2;
	abs.f32 	%f104, %f103;
	setp.geu.f32 	%p47, %f104, 0f40A00000;
	@%p47 bra 	$L__BB0_27;
	add.s32 	%r226, %r226, 1;
	st.global.u32 	[%rd6], %r226;
$L__BB0_27:
	setp.eq.s32 	%p48, %r3, 2;
	@%p48 bra 	$L__BB0_31;
	ld.global.u32 	%r212, [%rd8];
	ld.global.u32 	%r213, [%rd11+16];
	sub.s32 	%r214, %r212, %r213;
	cvt.rn.f32.s32 	%f105, %r214;
	sub.f32 	%f106, %f105, %f1;
	abs.f32 	%f107, %f106;
	setp.geu.f32 	%p49, %f107, 0f40A00000;
	@%p49 bra 	$L__BB0_31;
	ld.global.u32 	%r215, [%rd8+4];
	ld.global.u32 	%r216, [%rd11+20];
	sub.s32 	%r217, %r215, %r216;
	cvt.rn.f32.s32 	%f108, %r217;
	sub.f32 	%f109, %f108, %f2;
	abs.f32 	%f110, %f109;
	setp.geu.f32 	%p50, %f110, 0f40A00000;
	@%p50 bra 	$L__BB0_31;
	add.s32 	%r226, %r226, 1;
	st.global.u32 	[%rd6], %r226;
$L__BB0_31:
	add.s32 	%r219, %r219, 2;
	setp.lt.s32 	%p51, %r219, %r69;
	@%p51 bra 	$L__BB0_4;
	bra.uni 	$L__BB0_69;
$L__BB0_32:
	ld.global.u32 	%r79, [%rd4];
	ld.global.u32 	%r80, [%rd5];
	mul.lo.s32 	%r81, %r2, %r80;
	div.s32 	%r82, %r1, %r81;
	ld.global.u32 	%r83, [%rd3];
	mul.lo.s32 	%r84, %r83, %r82;
	sub.s32 	%r85, %r79, %r84;
	cvt.rn.f32.s32 	%f3, %r85;
	div.s32 	%r86, %r1, %r2;
	mul.lo.s32 	%r87, %r83, %r86;
	sub.s32 	%r88, %r79, %r87;
	cvt.rn.f32.s32 	%f4, %r88;
	ld.global.u32 	%r89, [%rd4+4];
	mul.lo.s32 	%r90, %r86, %r2;
	sub.s32 	%r91, %r1, %r90;
	ld.global.u32 	%r92, [%rd3+4];
	mul.lo.s32 	%r93, %r92, %r91;
	sub.s32 	%r94, %r89, %r93;
	cvt.rn.f32.s32 	%f5, %r94;
	min.s32 	%r95, %r69, %r70;
	setp.lt.s32 	%p3, %r95, 1;
	@%p3 bra 	$L__BB0_69;
	add.s32 	%r97, %r70, -1;
	mul.hi.u32 	%r98, %r97, -1431655765;
	shr.u32 	%r99, %r98, 1;
	add.s32 	%r100, %r99, 1;
	and.b32  	%r36, %r100, 3;
	and.b32  	%r37, %r100, 2147483644;
	mov.b32 	%r243, 0;
	mov.u32 	%r236, %r243;
$L__BB0_34:
	setp.lt.u32 	%p4, %r70, 10;
	mul.wide.u32 	%rd23, %r236, 4;
	add.s64 	%rd12, %rd2, %rd23;
	mov.b32 	%r248, 0;
	@%p4 bra 	$L__BB0_53;
	mov.b32 	%r248, 0;
	mov.u32 	%r239, %r248;
$L__BB0_36:
	ld.global.u32 	%r242, [%rd12];
	mul.wide.u32 	%rd24, %r248, 4;
	add.s64 	%rd13, %rd1, %rd24;
	ld.global.u32 	%r103, [%rd13];
	sub.s32 	%r104, %r242, %r103;
	cvt.rn.f32.s32 	%f6, %r104;
	sub.f32 	%f7, %f6, %f3;
	abs.f32 	%f8, %f7;
	setp.geu.f32 	%p5, %f8, 0f40A00000;
	@%p5 bra 	$L__BB0_40;
	ld.global.u32 	%r105, [%rd12+4];
	ld.global.u32 	%r106, [%rd13+4];
	sub.s32 	%r107, %r105, %r106;
	cvt.rn.f32.s32 	%f9, %r107;
	sub.f32 	%f10, %f9, %f4;
	abs.f32 	%f11, %f10;
	setp.geu.f32 	%p6, %f11, 0f40A00000;
	@%p6 bra 	$L__BB0_40;
	ld.global.u32 	%r108, [%rd12+8];
	ld.global.u32 	%r109, [%rd13+8];
	sub.s32 	%r110, %r108, %r109;
	cvt.rn.f32.s32 	%f12, %r110;
	sub.f32 	%f13, %f12, %f5;
	abs.f32 	%f14, %f13;
	setp.geu.f32 	%p7, %f14, 0f40A00000;
	@%p7 bra 	$L__BB0_40;
	add.s32 	%r243, %r243, 1;
	st.global.u32 	[%rd6], %r243;
	ld.global.u32 	%r242, [%rd12];
$L__BB0_40:
	ld.global.u32 	%r111, [%rd13+12];
	sub.s32 	%r112, %r242, %r111;
	cvt.rn.f32.s32 	%f15, %r112;
	sub.f32 	%f16, %f15, %f3;
	abs.f32 	%f17, %f16;
	setp.geu.f32 	%p8, %f17, 0f40A00000;
	@%p8 bra 	$L__BB0_44;
	ld.global.u32 	%r113, [%rd12+4];
	ld.global.u32 	%r114, [%rd13+16];
	sub.s32 	%r115, %r113, %r114;
	cvt.rn.f32.s32 	%f18, %r115;
	sub.f32 	%f19, %f18, %f4;
	abs.f32 	%f20, %f19;
	setp.geu.f32 	%p9, %f20, 0f40A00000;
	@%p9 bra 	$L__BB0_44;
	ld.global.u32 	%r116, [%rd12+8];
	ld.global.u32 	%r117, [%rd13+20];
	sub.s32 	%r118, %r116, %r117;
	cvt.rn.f32.s32 	%f21, %r118;
	sub.f32 	%f22, %f21, %f5;
	abs.f32 	%f23, %f22;
	setp.geu.f32 	%p10, %f23, 0f40A00000;
	@%p10 bra 	$L__BB0_44;
	add.s32 	%r243, %r243, 1;
	st.global.u32 	[%rd6], %r243;
	ld.global.u32 	%r242, [%rd12];
$L__BB0_44:
	ld.global.u32 	%r119, [%rd13+24];
	sub.s32 	%r120, %r242, %r119;
	cvt.rn.f32.s32 	%f24, %r120;
	sub.f32 	%f25, %f24, %f3;
	abs.f32 	%f26, %f25;
	setp.geu.f32 	%p11, %f26, 0f40A00000;
	@%p11 bra 	$L__BB0_48;
	ld.global.u32 	%r121, [%rd12+4];
	ld.global.u32 	%r122, [%rd13+28];
	sub.s32 	%r123, %r121, %r122;
	cvt.rn.f32.s32 	%f27, %r123;
	sub.f32 	%f28, %f27, %f4;
	abs.f32 	%f29, %f28;
	setp.geu.f32 	%p12, %f29, 0f40A00000;
	@%p12 bra 	$L__BB0_48;
	ld.global.u32 	%r124, [%rd12+8];
	ld.global.u32 	%r125, [%rd13+32];
	sub.s32 	%r126, %r124, %r125;
	cvt.rn.f32.s32 	%f30, %r126;
	sub.f32 	%f31, %f30, %f5;
	abs.f32 	%f32, %f31;
	setp.geu.f32 	%p13, %f32, 0f40A00000;
	@%p13 bra 	$L__BB0_48;
	add.s32 	%r243, %r243, 1;
	st.global.u32 	[%rd6], %r243;
	ld.global.u32 	%r242, [%rd12];
$L__BB0_48:
	ld.global.u32 	%r127, [%rd13+36];
	sub.s32 	%r128, %r242, %r127;
	cvt.rn.f32.s32 	%f33, %r128;
	sub.f32 	%f34, %f33, %f3;
	abs.f32 	%f35, %f34;
	setp.geu.f32 	%p14, %f35, 0f40A00000;
	@%p14 bra 	$L__BB0_52;
	ld.global.u32 	%r129, [%rd12+4];
	ld.global.u32 	%r130, [%rd13+40];
	sub.s32 	%r131, %r129, %r130;
	cvt.rn.f32.s32 	%f36, %r131;
	sub.f32 	%f37, %f36, %f4;
	abs.f32 	%f38, %f37;
	setp.geu.f32 	%p15, %f38, 0f40A00000;
	@%p15 bra 	$L__BB0_52;
	ld.global.u32 	%r132, [%rd12+8];
	ld.global.u32 	%r133, [%rd13+44];
	sub.s32 	%r134, %r132, %r133;
	cvt.rn.f32.s32 	%f39, %r134;
	sub.f32 	%f40, %f39, %f5;
	abs.f32 	%f41, %f40;
	setp.geu.f32 	%p16, %f41, 0f40A00000;
	@%p16 bra 	$L__BB0_52;
	add.s32 	%r243, %r243, 1;
	st.global.u32 	[%rd6], %r243;
$L__BB0_52:
	add.s32 	%r248, %r248, 12;
	add.s32 	%r239, %r239, 4;
	setp.ne.s32 	%p17, %r239, %r37;
	@%p17 bra 	$L__BB0_36;
$L__BB0_53:
	setp.eq.s32 	%p18, %r36, 0;
	@%p18 bra 	$L__BB0_68;
	ld.global.u32 	%r135, [%rd12];
	mul.wide.u32 	%rd25, %r248, 4;
	add.s64 	%rd14, %rd1, %rd25;
	ld.global.u32 	%r136, [%rd14];
	sub.s32 	%r137, %r135, %r136;
	cvt.rn.f32.s32 	%f42, %r137;
	sub.f32 	%f43, %f42, %f3;
	abs.f32 	%f44, %f43;
	setp.geu.f32 	%p19, %f44, 0f40A00000;
	@%p19 bra 	$L__BB0_58;
	ld.global.u32 	%r138, [%rd12+4];
	ld.global.u32 	%r139, [%rd14+4];
	sub.s32 	%r140, %r138, %r139;
	cvt.rn.f32.s32 	%f45, %r140;
	sub.f32 	%f46, %f45, %f4;
	abs.f32 	%f47, %f46;
	setp.geu.f32 	%p20, %f47, 0f40A00000;
	@%p20 bra 	$L__BB0_58;
	ld.global.u32 	%r141, [%rd12+8];
	ld.global.u32 	%r142, [%rd14+8];
	sub.s32 	%r143, %r141, %r142;
	cvt.rn.f32.s32 	%f48, %r143;
	sub.f32 	%f49, %f48, %f5;
	abs.f32 	%f50, %f49;
	setp.geu.f32 	%p21, %f50, 0f40A00000;
	@%p21 bra 	$L__BB0_58;
	add.s32 	%r243, %r243, 1;
	st.global.u32 	[%rd6], %r243;
$L__BB0_58:
	setp.eq.s32 	%p22, %r36, 1;
	@%p22 bra 	$L__BB0_68;
	ld.global.u32 	%r144, [%rd12];
	ld.global.u32 	%r145, [%rd14+12];
	sub.s32 	%r146, %r144, %r145;
	cvt.rn.f32.s32 	%f51, %r146;
	sub.f32 	%f52, %f51, %f3;
	abs.f32 	%f53, %f52;
	setp.geu.f32 	%p23, %f53, 0f40A00000;
	@%p23 bra 	$L__BB0_63;
	ld.global.u32 	%r147, [%rd12+4];
	ld.global.u32 	%r148, [%rd14+16];
	sub.s32 	%r149, %r147, %r148;
	cvt.rn.f32.s32 	%f54, %r149;
	sub.f32 	%f55, %f54, %f4;
	abs.f32 	%f56, %f55;
	setp.geu.f32 	%p24, %f56, 0f40A00000;
	@%p24 bra 	$L__BB0_63;
	ld.global.u32 	%r150, [%rd12+8];
	ld.global.u32 	%r151, [%rd14+20];
	sub.s32 	%r152, %r150, %r151;
	cvt.rn.f32.s32 	%f57, %r152;
	sub.f32 	%f58, %f57, %f5;
	abs.f32 	%f59, %f58;
	setp.geu.f32 	%p25, %f59, 0f40A00000;
	@%p25 bra 	$L__BB0_63;
	add.s32 	%r243, %r243, 1;
	st.global.u32 	[%rd6], %r243;
$L__BB0_63:
	setp.eq.s32 	%p26, %r36, 2;
	@%p26 bra 	$L__BB0_68;
	ld.global.u32 	%r153, [%rd12];
	ld.global.u32 	%r154, [%rd14+24];
	sub.s32 	%r155, %r153, %r154;
	cvt.rn.f32.s32 	%f60, %r155;
	sub.f32 	%f61, %f60, %f3;
	abs.f32 	%f62, %f61;
	setp.geu.f32 	%p27, %f62, 0f40A00000;
	@%p27 bra 	$L__BB0_68;
	ld.global.u32 	%r156, [%rd12+4];
	ld.global.u32 	%r157, [%rd14+28];
	sub.s32 	%r158, %r156, %r157;
	cvt.rn.f32.s32 	%f63, %r158;
	sub.f32 	%f64, %f63, %f4;
	abs.f32 	%f65, %f64;
	setp.geu.f32 	%p28, %f65, 0f40A00000;
	@%p28 bra 	$L__BB0_68;
	ld.global.u32 	%r159, [%rd12+8];
	ld.global.u32 	%r160, [%rd14+32];
	sub.s32 	%r161, %r159, %r160;
	cvt.rn.f32.s32 	%f66, %r161;
	sub.f32 	%f67, %f66, %f5;
	abs.f32 	%f68, %f67;
	setp.geu.f32 	%p29, %f68, 0f40A00000;
	@%p29 bra 	$L__BB0_68;
	add.s32 	%r243, %r243, 1;
	st.global.u32 	[%rd6], %r243;
$L__BB0_68:
	add.s32 	%r236, %r236, 3;
	setp.lt.s32 	%p30, %r236, %r69;
	@%p30 bra 	$L__BB0_34;
$L__BB0_69:
	ret;

}


// ===== COMPILED SASS (sm_100) =====

	.target	sm_100

	.elftype	@"ET_EXEC"


//--------------------- .note.nv.tkinfo           --------------------------
	.section	.note.nv.tkinfo,"",@"SHT_NOTE"
	.sectionflags	@"SHF_NOTE_NV_TKINFO"
	.tkinfo
        /*0018*/ 	.word	0x00000002
        /*0030*/ 	.string	""
        /*0030*/ 	.string	"ptxas"
        /*0030*/ 	.string	"Cuda compilation tools, release 13.0, V13.0.88"
        /*0030*/ 	.string	"Build cuda_13.0.r13.0/compiler.36424714_0"
        /*0030*/ 	.string	"-arch sm_100 -m 64 "



//--------------------- .note.nv.cuinfo           --------------------------
	.section	.note.nv.cuinfo,"",@"SHT_NOTE"
	.sectionflags	@"SHF_NOTE_NV_CUINFO"
        /*0018*/ 	.short	0x0002
        /*001a*/ 	.short	0x0064
        /*001c*/ 	.short	0x0082
	.zero		2


//--------------------- .nv.info                  --------------------------
	.section	.nv.info,"",@"SHT_CUDA_INFO"
	.align	4


	//----- nvinfo : EIATTR_REGCOUNT
	.align		4
        /*0000*/ 	.byte	0x04, 0x2f
        /*0002*/ 	.short	(.L_1 - .L_0)
	.align		4
.L_0:
        /*0004*/ 	.word	index@(run)
        /*0008*/ 	.word	0x00000017


	//----- nvinfo : EIATTR_FRAME_SIZE
	.align		4
.L_1:
        /*000c*/ 	.byte	0x04, 0x11
        /*000e*/ 	.short	(.L_3 - .L_2)
	.align		4
.L_2:
        /*0010*/ 	.word	index@(run)
        /*0014*/ 	.word	0x00000000


	//----- nvinfo : EIATTR_MIN_STACK_SIZE
	.align		4
.L_3:
        /*0018*/ 	.byte	0x04, 0x12
        /*001a*/ 	.short	(.L_5 - .L_4)
	.align		4
.L_4:
        /*001c*/ 	.word	index@(run)
        /*0020*/ 	.word	0x00000000
.L_5:


//--------------------- .nv.compat                --------------------------
	.section	.nv.compat,"",@"SHT_CUDA_COMPAT_INFO"
	.align	4
        /*0000*/ 	.byte	0x02, 0x09, 0x00, 0x00, 0x02, 0x02, 0x01, 0x00, 0x02, 0x05, 0x05, 0x00, 0x03, 0x07, 0x01, 0x01
        /*0010*/ 	.byte	0x02, 0x03, 0x00, 0x00, 0x02, 0x06, 0x01, 0x00, 0x04, 0x0b, 0x08, 0x00, 0x01, 0x00, 0x00, 0x00
        /*0020*/ 	.byte	0x00, 0x00, 0x00, 0x00


//--------------------- .nv.info.run              --------------------------
	.section	.nv.info.run,"",@"SHT_CUDA_INFO"
	.sectionflags	@""
	.align	4


	//----- nvinfo : EIATTR_CUDA_API_VERSION
	.align		4
        /*0000*/ 	.byte	0x04, 0x37
        /*0002*/ 	.short	(.L_7 - .L_6)
.L_6:
        /*0004*/ 	.word	0x00000082


	//----- nvinfo : EIATTR_KPARAM_INFO
	.align		4
.L_7:
        /*0008*/ 	.byte	0x04, 0x17
        /*000a*/ 	.short	(.L_9 - .L_8)
.L_8:
        /*000c*/ 	.word	0x00000000
        /*0010*/ 	.short	0x000b
        /*0012*/ 	.short	0x0058
        /*0014*/ 	.byte	0x00, 0xf0, 0x11, 0x00


	//----- nvinfo : EIATTR_KPARAM_INFO
	.align		4
.L_9:
        /*0018*/ 	.byte	0x04, 0x17
        /*001a*/ 	.short	(.L_11 - .L_10)
.L_10:
        /*001c*/ 	.word	0x00000000
        /*0020*/ 	.short	0x000a
        /*0022*/ 	.short	0x0050
        /*0024*/ 	.byte	0x00, 0xf5, 0x21, 0x00


	//----- nvinfo : EIATTR_KPARAM_INFO
	.align		4
.L_11:
        /*0028*/ 	.byte	0x04, 0x17
        /*002a*/ 	.short	(.L_13 - .L_12)
.L_12:
        /*002c*/ 	.word	0x00000000
        /*0030*/ 	.short	0x0009
        /*0032*/ 	.short	0x0048
        /*0034*/ 	.byte	0x00, 0xf0, 0x11, 0x00


	//----- nvinfo : EIATTR_KPARAM_INFO
	.align		4
.L_13:
        /*0038*/ 	.byte	0x04, 0x17
        /*003a*/ 	.short	(.L_15 - .L_14)
.L_14:
        /*003c*/ 	.word	0x00000000
        /*0040*/ 	.short	0x0008
        /*0042*/ 	.short	0x0040
        /*0044*/ 	.byte	0x00, 0xf5, 0x21, 0x00


	//----- nvinfo : EIATTR_KPARAM_INFO
	.align		4
.L_15:
        /*0048*/ 	.byte	0x04, 0x17
        /*004a*/ 	.short	(.L_17 - .L_16)
.L_16:
        /*004c*/ 	.word	0x00000000
        /*0050*/ 	.short	0x0007
        /*0052*/ 	.short	0x0038
        /*0054*/ 	.byte	0x00, 0xf0, 0x11, 0x00


	//----- nvinfo : EIATTR_KPARAM_INFO
	.align		4
.L_17:
        /*0058*/ 	.byte	0x04, 0x17
        /*005a*/ 	.short	(.L_19 - .L_18)
.L_18:
        /*005c*/ 	.word	0x00000000
        /*0060*/ 	.short	0x0006
        /*0062*/ 	.short	0x0030
        /*0064*/ 	.byte	0x00, 0xf5, 0x21, 0x00


	//----- nvinfo : EIATTR_KPARAM_INFO
	.align		4
.L_19:
        /*0068*/ 	.byte	0x04, 0x17
        /*006a*/ 	.short	(.L_21 - .L_20)
.L_20:
        /*006c*/ 	.word	0x00000000
        /*0070*/ 	.short	0x0005
        /*0072*/ 	.short	0x0028
        /*0074*/ 	.byte	0x00, 0xf0, 0x11, 0x00


	//----- nvinfo : EIATTR_KPARAM_INFO
	.align		4
.L_21:
        /*0078*/ 	.byte	0x04, 0x17
        /*007a*/ 	.short	(.L_23 - .L_22)
.L_22:
        /*007c*/ 	.word	0x00000000
        /*0080*/ 	.short	0x0004
        /*0082*/ 	.short	0x0020
        /*0084*/ 	.byte	0x00, 0xf5, 0x21, 0x00


	//----- nvinfo : EIATTR_KPARAM_INFO
	.align		4
.L_23:
        /*0088*/ 	.byte	0x04, 0x17
        /*008a*/ 	.short	(.L_25 - .L_24)
.L_24:
        /*008c*/ 	.word	0x00000000
        /*0090*/ 	.short	0x0003
        /*0092*/ 	.short	0x0018
        /*0094*/ 	.byte	0x00, 0xf0, 0x11, 0x00


	//----- nvinfo : EIATTR_KPARAM_INFO
	.align		4
.L_25:
        /*0098*/ 	.byte	0x04, 0x17
        /*009a*/ 	.short	(.L_27 - .L_26)
.L_26:
        /*009c*/ 	.word	0x00000000
        /*00a0*/ 	.short	0x0002
        /*00a2*/ 	.short	0x0010
        /*00a4*/ 	.byte	0x00, 0xf5, 0x21, 0x00


	//----- nvinfo : EIATTR_KPARAM_INFO
	.align		4
.L_27:
        /*00a8*/ 	.byte	0x04, 0x17
        /*00aa*/ 	.short	(.L_29 - .L_28)
.L_28:
        /*00ac*/ 	.word	0x00000000
        /*00b0*/ 	.short	0x0001
        /*00b2*/ 	.short	0x0008
        /*00b4*/ 	.byte	0x00, 0xf0, 0x11, 0x00


	//----- nvinfo : EIATTR_KPARAM_INFO
	.align		4
.L_29:
        /*00b8*/ 	.byte	0x04, 0x17
        /*00ba*/ 	.short	(.L_31 - .L_30)
.L_30:
        /*00bc*/ 	.word	0x00000000
        /*00c0*/ 	.short	0x0000
        /*00c2*/ 	.short	0x0000
        /*00c4*/ 	.byte	0x00, 0xf5, 0x21, 0x00


	//----- nvinfo : EIATTR_SPARSE_MMA_MASK
	.align		4
.L_31:
        /*00c8*/ 	.byte	0x03, 0x50
        /*00ca*/ 	.short	0x0000


	//----- nvinfo : EIATTR_MAXREG_COUNT
	.align		4
        /*00cc*/ 	.byte	0x03, 0x1b
        /*00ce*/ 	.short	0x00ff


	//----- nvinfo : EIATTR_MERCURY_ISA_VERSION
	.align		4
        /*00d0*/ 	.byte	0x03, 0x5f
        /*00d2*/ 	.short	0x0101


	//----- nvinfo : EIATTR_VRC_CTA_INIT_COUNT
	.align		4
        /*00d4*/ 	.byte	0x02, 0x4a
	.zero		1
	.zero		1


	//----- nvinfo : EIATTR_EXIT_INSTR_OFFSETS
	.align		4
        /*00d8*/ 	.byte	0x04, 0x1c
        /*00da*/ 	.short	(.L_33 - .L_32)


	//   ....[0]....
.L_32:
        /*00dc*/ 	.word	0x000000c0


	//   ....[1]....
        /*00e0*/ 	.word	0x00000320


	//   ....[2]....
        /*00e4*/ 	.word	0x00000cb0


	//   ....[3]....
        /*00e8*/ 	.word	0x00001040


	//   ....[4]....
        /*00ec*/ 	.word	0x00001cd0


	//----- nvinfo : EIATTR_CBANK_PARAM_SIZE
	.align		4
.L_33:
        /*00f0*/ 	.byte	0x03, 0x19
        /*00f2*/ 	.short	0x005c


	//----- nvinfo : EIATTR_PARAM_CBANK
	.align		4
        /*00f4*/ 	.byte	0x04, 0x0a
        /*00f6*/ 	.short	(.L_35 - .L_34)
	.align		4
.L_34:
        /*00f8*/ 	.word	index@(.nv.constant0.run)
        /*00fc*/ 	.short	0x0380
        /*00fe*/ 	.short	0x005c


	//----- nvinfo : EIATTR_SW_WAR
	.align		4
.L_35:
        /*0100*/ 	.byte	0x04, 0x36
        /*0102*/ 	.short	(.L_37 - .L_36)
.L_36:
        /*0104*/ 	.word	0x00000008
.L_37:


//--------------------- .nv.callgraph             --------------------------
	.section	.nv.callgraph,"",@"SHT_CUDA_CALLGRAPH"
	.align	4
	.sectionentsize	8
	.align		4
        /*0000*/ 	.word	0x00000000
	.align		4
        /*0004*/ 	.word	0xffffffff
	.align		4
        /*0008*/ 	.word	0x00000000
	.align		4
        /*000c*/ 	.word	0xfffffffe
	.align		4
        /*0010*/ 	.word	0x00000000
	.align		4
        /*0014*/ 	.word	0xfffffffd
	.align		4
        /*0018*/ 	.word	0x00000000
	.align		4
        /*001c*/ 	.word	0xfffffffc


//--------------------- .text.run                 --------------------------
	.section	.text.run,"ax",@progbits
	.align	128
        .global         run
        .type           run,@function
        .size           run,(.L_x_22 - run)
        .other          run,@"STO_CUDA_ENTRY STV_DEFAULT"
run:
.text.run:
[----:B------:R-:W-:Y:S08]  /*0000*/  LDC R1, c[0x0][0x37c] ;  /* 0x0000df00ff017b82 */ /* 0x000ff00000000800 */
[----:B------:R-:W0:Y:S01]  /*0010*/  LDC.64 R12, c[0x0][0x3c0] ;  /* 0x0000f000ff0c7b82 */ /* 0x000e220000000a00 */
[----:B------:R-:W0:Y:S02]  /*0020*/  LDCU.64 UR6, c[0x0][0x358] ;  /* 0x00006b00ff0677ac */ /* 0x000e240008000a00 */
[----:B0-----:R-:W2:Y:S04]  /*0030*/  LDG.E R0, desc[UR6][R12.64] ;  /* 0x000000060c007981 */ /* 0x001ea8000c1e1900 */
[----:B------:R-:W3:Y:S01]  /*0040*/  LDG.E R3, desc[UR6][R12.64+0x4] ;  /* 0x000004060c037981 */ /* 0x000ee2000c1e1900 */
[----:B------:R-:W0:Y:S01]  /*0050*/  S2UR UR4, SR_CTAID.Y ;  /* 0x00000000000479c3 */ /* 0x000e220000002600 */
[----:B------:R-:W0:Y:S07]  /*0060*/  S2R R4, SR_CTAID.X ;  /* 0x0000000000047919 */ /* 0x000e2e0000002500 */
[----:B------:R-:W0:Y:S01]  /*0070*/  LDC R5, c[0x0][0x370] ;  /* 0x0000dc00ff057b82 */ /* 0x000e220000000800 */
[----:B--2---:R-:W-:-:S02]  /*0080*/  IMAD R2, R0, R0, RZ ;  /* 0x0000000000027224 */ /* 0x004fc400078e02ff */
[----:B0-----:R-:W-:Y:S02]  /*0090*/  IMAD R0, R5, UR4, R4 ;  /* 0x0000000405007c24 */ /* 0x001fe4000f8e0204 */
[----:B---3--:R-:W-:-:S05]  /*00a0*/  IMAD R3, R2, R3, RZ ;  /* 0x0000000302037224 */ /* 0x008fca00078e02ff */
[----:B------:R-:W-:-:S13]  /*00b0*/  ISETP.GE.AND P0, PT, R0, R3, PT ;  /* 0x000000030000720c */ /* 0x000fda0003f06270 */
[----:B------:R-:W-:Y:S05]  /*00c0*/  @P0 EXIT ;  /* 0x000000000000094d */ /* 0x000fea0003800000 */
[----:B------:R-:W0:Y:S02]  /*00d0*/  LDC.64 R2, c[0x0][0x3d0] ;  /* 0x0000f400ff027b82 */ /* 0x000e240000000a00 */
[----:B0-----:R-:W-:-:S05]  /*00e0*/  IMAD.WIDE R2, R0, 0x4, R2 ;  /* 0x0000000400027825 */ /* 0x001fca00078e0202 */
[----:B------:R0:W-:Y:S04]  /*00f0*/  STG.E desc[UR6][R2.64], RZ ;  /* 0x000000ff02007986 */ /* 0x0001e8000c101906 */
[----:B------:R-:W2:Y:S02]  /*0100*/  LDG.E R5, desc[UR6][R12.64+0x4] ;  /* 0x000004060c057981 */ /* 0x000ea4000c1e1900 */
[----:B--2---:R-:W-:-:S13]  /*0110*/  ISETP.NE.AND P0, PT, R5, 0x1, PT ;  /* 0x000000010500780c */ /* 0x004fda0003f05270 */
[----:B0-----:R-:W-:Y:S05]  /*0120*/  @P0 BRA `(.L_x_0) ;  /* 0x0000000800e40947 */ /* 0x001fea0003800000 */
[----:B------:R-:W2:Y:S01]  /*0130*/  LDG.E R5, desc[UR6][R12.64] ;  /* 0x000000060c057981 */ /* 0x000ea2000c1e1900 */
[----:B------:R-:W0:Y:S01]  /*0140*/  LDC.64 R6, c[0x0][0x3b0] ;  /* 0x0000ec00ff067b82 */ /* 0x000e220000000a00 */
[----:B------:R-:W1:Y:S07]  /*0150*/  LDCU UR4, c[0x0][0x388] ;  /* 0x00007100ff0477ac */ /* 0x000e6e0008000800 */
[----:B------:R-:W3:Y:S01]  /*0160*/  LDC.64 R8, c[0x0][0x3a0] ;  /* 0x0000e800ff087b82 */ /* 0x000ee20000000a00 */
[----:B0-----:R-:W5:Y:S04]  /*0170*/  LDG.E R6, desc[UR6][R6.64] ;  /* 0x0000000606067981 */ /* 0x001f68000c1e1900 */
[----:B---3--:R0:W5:Y:S02]  /*0180*/  LDG.E R4, desc[UR6][R8.64] ;  /* 0x0000000608047981 */ /* 0x008164000c1e1900 */
[----:B0-----:R-:W-:Y:S01]  /*0190*/  IABS R8, R0 ;  /* 0x0000000000087213 */ /* 0x001fe20000000000 */
[----:B------:R-:W1:Y:S01]  /*01a0*/  LDC R9, c[0x0][0x398] ;  /* 0x0000e600ff097b82 */ /* 0x000e620000000800 */
[----:B--2---:R-:W-:-:S02]  /*01b0*/  IABS R16, R5 ;  /* 0x0000000500107213 */ /* 0x004fc40000000000 */
[----:B------:R-:W-:Y:S02]  /*01c0*/  IABS R7, R5 ;  /* 0x0000000500077213 */ /* 0x000fe40000000000 */
[----:B------:R-:W0:Y:S03]  /*01d0*/  I2F.RP R14, R16 ;  /* 0x00000010000e7306 */ /* 0x000e260000209400 */
[----:B------:R-:W-:-:S05]  /*01e0*/  IMAD.MOV R7, RZ, RZ, -R7 ;  /* 0x000000ffff077224 */ /* 0x000fca00078e0a07 */
[----:B0-----:R-:W0:Y:S02]  /*01f0*/  MUFU.RCP R14, R14 ;  /* 0x0000000e000e7308 */ /* 0x001e240000001000 */
[----:B0-----:R-:W-:-:S06]  /*0200*/  VIADD R10, R14, 0xffffffe ;  /* 0x0ffffffe0e0a7836 */ /* 0x001fcc0000000000 */
[----:B------:R0:W2:Y:S02]  /*0210*/  F2I.FTZ.U32.TRUNC.NTZ R11, R10 ;  /* 0x0000000a000b7305 */ /* 0x0000a4000021f000 */
[----:B0-----:R-:W-:Y:S02]  /*0220*/  IMAD.MOV.U32 R10, RZ, RZ, RZ ;  /* 0x000000ffff0a7224 */ /* 0x001fe400078e00ff */
[----:B--2---:R-:W-:-:S04]  /*0230*/  IMAD.MOV R13, RZ, RZ, -R11 ;  /* 0x000000ffff0d7224 */ /* 0x004fc800078e0a0b */
[----:B------:R-:W-:-:S04]  /*0240*/  IMAD R13, R13, R16, RZ ;  /* 0x000000100d0d7224 */ /* 0x000fc800078e02ff */
[----:B------:R-:W-:-:S06]  /*0250*/  IMAD.HI.U32 R11, R11, R13, R10 ;  /* 0x0000000d0b0b7227 */ /* 0x000fcc00078e000a */
[----:B------:R-:W-:-:S04]  /*0260*/  IMAD.HI.U32 R11, R11, R8, RZ ;  /* 0x000000080b0b7227 */ /* 0x000fc800078e00ff */
[----:B------:R-:W-:-:S05]  /*0270*/  IMAD R7, R11, R7, R8 ;  /* 0x000000070b077224 */ /* 0x000fca00078e0208 */
[----:B------:R-:W-:-:S13]  /*0280*/  ISETP.GT.U32.AND P1, PT, R16, R7, PT ;  /* 0x000000071000720c */ /* 0x000fda0003f24070 */
[-C--:B------:R-:W-:Y:S01]  /*0290*/  @!P1 IADD3 R7, PT, PT, R7, -R16.reuse, RZ ;  /* 0x8000001007079210 */ /* 0x080fe20007ffe0ff */
[----:B------:R-:W-:Y:S01]  /*02a0*/  @!P1 VIADD R11, R11, 0x1 ;  /* 0x000000010b0b9836 */ /* 0x000fe20000000000 */
[----:B------:R-:W-:Y:S02]  /*02b0*/  ISETP.NE.AND P1, PT, R5, RZ, PT ;  /* 0x000000ff0500720c */ /* 0x000fe40003f25270 */
[----:B------:R-:W-:Y:S02]  /*02c0*/  ISETP.GE.U32.AND P0, PT, R7, R16, PT ;  /* 0x000000100700720c */ /* 0x000fe40003f06070 */
[----:B-1----:R-:W-:-:S04]  /*02d0*/  VIMNMX R7, PT, PT, R9, UR4, PT ;  /* 0x0000000409077c48 */ /* 0x002fc8000bfe0100 */
[----:B------:R-:W-:Y:S02]  /*02e0*/  ISETP.GE.AND P3, PT, R7, 0x1, PT ;  /* 0x000000010700780c */ /* 0x000fe40003f66270 */
[----:B------:R-:W-:-:S04]  /*02f0*/  LOP3.LUT R7, R0, R5, RZ, 0x3c, !PT ;  /* 0x0000000500077212 */ /* 0x000fc800078e3cff */
[----:B------:R-:W-:Y:S01]  /*0300*/  ISETP.GE.AND P2, PT, R7, RZ, PT ;  /* 0x000000ff0700720c */ /* 0x000fe20003f46270 */
[----:B------:R-:W-:-:S06]  /*0310*/  @P0 VIADD R11, R11, 0x1 ;  /* 0x000000010b0b0836 */ /* 0x000fcc0000000000 */
[----:B------:R-:W-:Y:S06]  /*0320*/  @!P3 EXIT ;  /* 0x000000000000b94d */ /* 0x000fec0003800000 */
[----:B------:R-:W0:Y:S01]  /*0330*/  LDCU.64 UR4, c[0x0][0x390] ;  /* 0x00007200ff0477ac */ /* 0x000e220008000a00 */
[----:B------:R-:W-:Y:S01]  /*0340*/  @!P2 IMAD.MOV R11, RZ, RZ, -R11 ;  /* 0x000000ffff0ba224 */ /* 0x000fe200078e0a0b */
[----:B------:R-:W-:Y:S02]  /*0350*/  @!P1 LOP3.LUT R11, RZ, R5, RZ, 0x33, !PT ;  /* 0x00000005ff0b9212 */ /* 0x000fe400078e33ff */
[----:B-----5:R-:W-:Y:S01]  /*0360*/  IADD3 R7, PT, PT, -R6, RZ, RZ ;  /* 0x000000ff06077210 */ /* 0x020fe20007ffe1ff */
[----:B------:R-:W-:Y:S02]  /*0370*/  VIADD R6, R9, 0xffffffff ;  /* 0xffffffff09067836 */ /* 0x000fe40000000000 */
[----:B------:R-:W-:Y:S02]  /*0380*/  IMAD.MOV R8, RZ, RZ, -R11 ;  /* 0x000000ffff087224 */ /* 0x000fe400078e0a0b */
[----:B------:R-:W-:Y:S01]  /*0390*/  IMAD R11, R11, R7, R4 ;  /* 0x000000070b0b7224 */ /* 0x000fe200078e0204 */
[----:B------:R-:W-:Y:S01]  /*03a0*/  LEA.HI R6, R6, 0x1, RZ, 0x1f ;  /* 0x0000000106067811 */ /* 0x000fe200078ff8ff */
[----:B------:R-:W-:-:S02]  /*03b0*/  IMAD R5, R5, R8, R0 ;  /* 0x0000000805057224 */ /* 0x000fc400078e0200 */
[----:B------:R-:W-:Y:S01]  /*03c0*/  IMAD.MOV.U32 R9, RZ, RZ, RZ ;  /* 0x000000ffff097224 */ /* 0x000fe200078e00ff */
[C---:B------:R-:W-:Y:S01]  /*03d0*/  LOP3.LUT R10, R6.reuse, 0x7ffffffc, RZ, 0xc0, !PT ;  /* 0x7ffffffc060a7812 */ /* 0x040fe200078ec0ff */
[----:B------:R-:W-:Y:S01]  /*03e0*/  IMAD R5, R5, R7, R4 ;  /* 0x0000000705057224 */ /* 0x000fe200078e0204 */
[----:B------:R-:W-:Y:S01]  /*03f0*/  LOP3.LUT R8, R6, 0x3, RZ, 0xc0, !PT ;  /* 0x0000000306087812 */ /* 0x000fe200078ec0ff */
[----:B------:R-:W-:Y:S01]  /*0400*/  IMAD.MOV.U32 R0, RZ, RZ, RZ ;  /* 0x000000ffff007224 */ /* 0x000fe200078e00ff */
[----:B0-----:R-:W-:Y:S01]  /*0410*/  UIADD3 UR4, UP0, UPT, UR4, 0x10, URZ ;  /* 0x0000001004047890 */ /* 0x001fe2000ff1e0ff */
[----:B------:R-:W-:Y:S01]  /*0420*/  IMAD.MOV R10, RZ, RZ, -R10 ;  /* 0x000000ffff0a7224 */ /* 0x000fe200078e0a0a */
[----:B------:R-:W-:Y:S02]  /*0430*/  I2FP.F32.S32 R11, R11 ;  /* 0x0000000b000b7245 */ /* 0x000fe40000201400 */
[----:B------:R-:W-:Y:S01]  /*0440*/  I2FP.F32.S32 R12, R5 ;  /* 0x00000005000c7245 */ /* 0x000fe20000201400 */
[----:B------:R-:W-:-:S12]  /*0450*/  UIADD3.X UR5, UPT, UPT, URZ, UR5, URZ, UP0, !UPT ;  /* 0x00000005ff057290 */ /* 0x000fd800087fe4ff */
.L_x_10:
[----:B012---:R-:W0:Y:S01]  /*0460*/  LDC.64 R4, c[0x0][0x380] ;  /* 0x0000e000ff047b82 */ /* 0x007e220000000a00 */
[----:B------:R-:W1:Y:S01]  /*0470*/  LDCU UR8, c[0x0][0x398] ;  /* 0x00007300ff0877ac */ /* 0x000e620008000800 */
[----:B------:R-:W-:Y:S01]  /*0480*/  IMAD.MOV.U32 R13, RZ, RZ, RZ ;  /* 0x000000ffff0d7224 */ /* 0x000fe200078e00ff */
[----:B------:R-:W2:Y:S01]  /*0490*/  LDCU UR9, c[0x0][0x388] ;  /* 0x00007100ff0977ac */ /* 0x000ea20008000800 */
[----:B-1----:R-:W-:Y:S01]  /*04a0*/  UISETP.GE.U32.AND UP0, UPT, UR8, 0x7, UPT ;  /* 0x000000070800788c */ /* 0x002fe2000bf06070 */
[C---:B0-----:R-:W-:Y:S01]  /*04b0*/  IMAD.WIDE.U32 R4, R0.reuse, 0x4, R4 ;  /* 0x0000000400047825 */ /* 0x041fe200078e0004 */
[----:B------:R-:W-:-:S04]  /*04c0*/  IADD3 R0, PT, PT, R0, 0x2, RZ ;  /* 0x0000000200007810 */ /* 0x000fc80007ffe0ff */
[----:B--2---:R-:W-:-:S03]  /*04d0*/  ISETP.GE.AND P0, PT, R0, UR9, PT ;  /* 0x0000000900007c0c */ /* 0x004fc6000bf06270 */
[----:B---34-:R-:W-:Y:S10]  /*04e0*/  BRA.U !UP0, `(.L_x_1) ;  /* 0x0000000508187547 */ /* 0x018ff4000b800000 */
[----:B------:R-:W-:Y:S01]  /*04f0*/  IMAD.MOV.U32 R13, RZ, RZ, RZ ;  /* 0x000000ffff0d7224 */ /* 0x000fe200078e00ff */
[----:B------:R-:W-:Y:S01]  /*0500*/  MOV R14, R10 ;  /* 0x0000000a000e7202 */ /* 0x000fe20000000f00 */
[----:B------:R-:W-:Y:S02]  /*0510*/  IMAD.U32 R6, RZ, RZ, UR4 ;  /* 0x00000004ff067e24 */ /* 0x000fe4000f8e00ff */
[----:B------:R-:W-:-:S07]  /*0520*/  IMAD.U32 R7, RZ, RZ, UR5 ;  /* 0x00000005ff077e24 */ /* 0x000fce000f8e00ff */
.L_x_6:
[----:B--2---:R-:W2:Y:S04]  /*0530*/  LDG.E R15, desc[UR6][R4.64] ;  /* 0x00000006040f7981 */ /* 0x004ea8000c1e1900 */
[----:B------:R-:W2:Y:S02]  /*0540*/  LDG.E R16, desc[UR6][R6.64+-0x10] ;  /* 0xfffff00606107981 */ /* 0x000ea4000c1e1900 */
[----:B--2---:R-:W-:-:S05]  /*0550*/  IMAD.IADD R16, R15, 0x1, -R16 ;  /* 0x000000010f107824 */ /* 0x004fca00078e0a10 */
[----:B------:R-:W-:-:S05]  /*0560*/  I2FP.F32.S32 R16, R16 ;  /* 0x0000001000107245 */ /* 0x000fca0000201400 */
[----:B------:R-:W-:-:S05]  /*0570*/  FADD R16, -R11, R16 ;  /* 0x000000100b107221 */ /* 0x000fca0000000100 */
[----:B------:R-:W-:-:S13]  /*0580*/  FSETP.GEU.AND P1, PT, |R16|, 5, PT ;  /* 0x40a000001000780b */ /* 0x000fda0003f2e200 */
[----:B01-3--:R-:W-:Y:S05]  /*0590*/  @P1 BRA `(.L_x_2) ;  /* 0x0000000000241947 */ /* 0x00bfea0003800000 */
[----:B------:R-:W2:Y:S04]  /*05a0*/  LDG.E R16, desc[UR6][R4.64+0x4] ;  /* 0x0000040604107981 */ /* 0x000ea8000c1e1900 */
[----:B------:R-:W2:Y:S02]  /*05b0*/  LDG.E R17, desc[UR6][R6.64+-0xc] ;  /* 0xfffff40606117981 */ /* 0x000ea4000c1e1900 */
[----:B--2---:R-:W-:-:S05]  /*05c0*/  IMAD.IADD R16, R16, 0x1, -R17 ;  /* 0x0000000110107824 */ /* 0x004fca00078e0a11 */
[----:B------:R-:W-:-:S05]  /*05d0*/  I2FP.F32.S32 R17, R16 ;  /* 0x0000001000117245 */ /* 0x000fca0000201400 */
[----:B------:R-:W-:-:S05]  /*05e0*/  FADD R17, -R12, R17 ;  /* 0x000000110c117221 */ /* 0x000fca0000000100 */
[----:B------:R-:W-:-:S13]  /*05f0*/  FSETP.GEU.AND P1, PT, |R17|, 5, PT ;  /* 0x40a000001100780b */ /* 0x000fda0003f2e200 */
[----:B------:R-:W-:-:S05]  /*0600*/  @!P1 VIADD R9, R9, 0x1 ;  /* 0x0000000109099836 */ /* 0x000fca0000000000 */
[----:B------:R0:W-:Y:S04]  /*0610*/  @!P1 STG.E desc[UR6][R2.64], R9 ;  /* 0x0000000902009986 */ /* 0x0001e8000c101906 */
[----:B------:R0:W5:Y:S02]  /*0620*/  @!P1 LDG.E R15, desc[UR6][R4.64] ;  /* 0x00000006040f9981 */ /* 0x000164000c1e1900 */
.L_x_2:
[----:B------:R-:W2:Y:S02]  /*0630*/  LDG.E R16, desc[UR6][R6.64+-0x8] ;  /* 0xfffff80606107981 */ /* 0x000ea4000c1e1900 */
[----:B--2--5:R-:W-:-:S05]  /*0640*/  IMAD.IADD R16, R15, 0x1, -R16 ;  /* 0x000000010f107824 */ /* 0x024fca00078e0a10 */
[----:B------:R-:W-:-:S05]  /*0650*/  I2FP.F32.S32 R16, R16 ;  /* 0x0000001000107245 */ /* 0x000fca0000201400 */
[----:B------:R-:W-:-:S05]  /*0660*/  FADD R16, -R11, R16 ;  /* 0x000000100b107221 */ /* 0x000fca0000000100 */
[----:B------:R-:W-:-:S13]  /*0670*/  FSETP.GEU.AND P1, PT, |R16|, 5, PT ;  /* 0x40a000001000780b */ /* 0x000fda0003f2e200 */
[----:B------:R-:W-:Y:S05]  /*0680*/  @P1 BRA `(.L_x_3) ;  /* 0x0000000000241947 */ /* 0x000fea0003800000 */
[----:B------:R-:W2:Y:S04]  /*0690*/  LDG.E R16, desc[UR6][R4.64+0x4] ;  /* 0x0000040604107981 */ /* 0x000ea8000c1e1900 */
[----:B------:R-:W2:Y:S02]  /*06a0*/  LDG.E R17, desc[UR6][R6.64+-0x4] ;  /* 0xfffffc0606117981 */ /* 0x000ea4000c1e1900 */
[----:B--2---:R-:W-:-:S04]  /*06b0*/  IADD3 R16, PT, PT, R16, -R17, RZ ;  /* 0x8000001110107210 */ /* 0x004fc80007ffe0ff */
[----:B------:R-:W-:-:S05]  /*06c0*/  I2FP.F32.S32 R17, R16 ;  /* 0x0000001000117245 */ /* 0x000fca0000201400 */
[----:B------:R-:W-:-:S05]  /*06d0*/  FADD R17, -R12, R17 ;  /* 0x000000110c117221 */ /* 0x000fca0000000100 */
[----:B------:R-:W-:-:S13]  /*06e0*/  FSETP.GEU.AND P1, PT, |R17|, 5, PT ;  /* 0x40a000001100780b */ /* 0x000fda0003f2e200 */
[----:B0-----:R-:W-:-:S05]  /*06f0*/  @!P1 VIADD R9, R9, 0x1 ;  /* 0x0000000109099836 */ /* 0x001fca0000000000 */
[----:B------:R1:W-:Y:S04]  /*0700*/  @!P1 STG.E desc[UR6][R2.64], R9 ;  /* 0x0000000902009986 */ /* 0x0003e8000c101906 */
[----:B------:R1:W5:Y:S02]  /*0710*/  @!P1 LDG.E R15, desc[UR6][R4.64] ;  /* 0x00000006040f9981 */ /* 0x000364000c1e1900 */
.L_x_3:
        /* <DEDUP_REMOVED lines=8> */
[----:B--2---:R-:W-:-:S05]  /*07a0*/  IMAD.IADD R16, R16, 0x1, -R17 ;  /* 0x0000000110107824 */ /* 0x004fca00078e0a11 */
[----:B------:R-:W-:-:S05]  /*07b0*/  I2FP.F32.S32 R17, R16 ;  /* 0x0000001000117245 */ /* 0x000fca0000201400 */
[----:B------:R-:W-:-:S05]  /*07c0*/  FADD R17, -R12, R17 ;  /* 0x000000110c117221 */ /* 0x000fca0000000100 */
[----:B------:R-:W-:-:S13]  /*07d0*/  FSETP.GEU.AND P1, PT, |R17|, 5, PT ;  /* 0x40a000001100780b */ /* 0x000fda0003f2e200 */
[----:B01----:R-:W-:-:S05]  /*07e0*/  @!P1 VIADD R9, R9, 0x1 ;  /* 0x0000000109099836 */ /* 0x003fca0000000000 */
[----:B------:R2:W-:Y:S04]  /*07f0*/  @!P1 STG.E desc[UR6][R2.64], R9 ;  /* 0x0000000902009986 */ /* 0x0005e8000c101906 */
[----:B------:R2:W5:Y:S02]  /*0800*/  @!P1 LDG.E R15, desc[UR6][R4.64] ;  /* 0x00000006040f9981 */ /* 0x000564000c1e1900 */
.L_x_4:
[----:B------:R-:W3:Y:S01]  /*0810*/  LDG.E R16, desc[UR6][R6.64+0x8] ;  /* 0x0000080606107981 */ /* 0x000ee2000c1e1900 */
[----:B------:R-:W-:-:S05]  /*0820*/  VIADD R14, R14, 0x4 ;  /* 0x000000040e0e7836 */ /* 0x000fca0000000000 */
[----:B------:R-:W-:Y:S02]  /*0830*/  ISETP.NE.AND P2, PT, R14, RZ, PT ;  /* 0x000000ff0e00720c */ /* 0x000fe40003f45270 */
[----:B---3-5:R-:W-:-:S04]  /*0840*/  IADD3 R16, PT, PT, -R16, R15, RZ ;  /* 0x0000000f10107210 */ /* 0x028fc80007ffe1ff */
[----:B------:R-:W-:-:S05]  /*0850*/  I2FP.F32.S32 R16, R16 ;  /* 0x0000001000107245 */ /* 0x000fca0000201400 */
[----:B------:R-:W-:-:S05]  /*0860*/  FADD R16, -R11, R16 ;  /* 0x000000100b107221 */ /* 0x000fca0000000100 */
[----:B------:R-:W-:-:S13]  /*0870*/  FSETP.GEU.AND P1, PT, |R16|, 5, PT ;  /* 0x40a000001000780b */ /* 0x000fda0003f2e200 */
[----:B------:R-:W-:Y:S05]  /*0880*/  @P1 BRA `(.L_x_5) ;  /* 0x0000000000201947 */ /* 0x000fea0003800000 */
[----:B------:R-:W3:Y:S04]  /*0890*/  LDG.E R15, desc[UR6][R4.64+0x4] ;  /* 0x00000406040f7981 */ /* 0x000ee8000c1e1900 */
[----:B------:R-:W3:Y:S02]  /*08a0*/  LDG.E R16, desc[UR6][R6.64+0xc] ;  /* 0x00000c0606107981 */ /* 0x000ee4000c1e1900 */
[----:B---3--:R-:W-:-:S05]  /*08b0*/  IMAD.IADD R15, R15, 0x1, -R16 ;  /* 0x000000010f0f7824 */ /* 0x008fca00078e0a10 */
[----:B------:R-:W-:-:S05]  /*08c0*/  I2FP.F32.S32 R15, R15 ;  /* 0x0000000f000f7245 */ /* 0x000fca0000201400 */
[----:B------:R-:W-:-:S05]  /*08d0*/  FADD R15, -R12, R15 ;  /* 0x0000000f0c0f7221 */ /* 0x000fca0000000100 */
[----:B------:R-:W-:-:S13]  /*08e0*/  FSETP.GEU.AND P1, PT, |R15|, 5, PT ;  /* 0x40a000000f00780b */ /* 0x000fda0003f2e200 */
[----:B012---:R-:W-:-:S05]  /*08f0*/  @!P1 VIADD R9, R9, 0x1 ;  /* 0x0000000109099836 */ /* 0x007fca0000000000 */
[----:B------:R3:W-:Y:S02]  /*0900*/  @!P1 STG.E desc[UR6][R2.64], R9 ;  /* 0x0000000902009986 */ /* 0x0007e4000c101906 */
.L_x_5:
[----:B------:R-:W-:Y:S01]  /*0910*/  IADD3 R6, P1, PT, R6, 0x20, RZ ;  /* 0x0000002006067810 */ /* 0x000fe20007f3e0ff */
[----:B------:R-:W-:-:S03]  /*0920*/  VIADD R13, R13, 0x8 ;  /* 0x000000080d0d7836 */ /* 0x000fc60000000000 */
[----:B------:R-:W-:Y:S01]  /*0930*/  IADD3.X R7, PT, PT, RZ, R7, RZ, P1, !PT ;  /* 0x00000007ff077210 */ /* 0x000fe20000ffe4ff */
[----:B------:R-:W-:Y:S08]  /*0940*/  @P2 BRA `(.L_x_6) ;  /* 0xfffffff800f82947 */ /* 0x000ff0000383ffff */
.L_x_1:
[----:B------:R-:W-:-:S13]  /*0950*/  ISETP.NE.AND P1, PT, R8, RZ, PT ;  /* 0x000000ff0800720c */ /* 0x000fda0003f25270 */
[----:B------:R-:W-:Y:S05]  /*0960*/  @!P1 BRA `(.L_x_7) ;  /* 0x0000000000cc9947 */ /* 0x000fea0003800000 */
[----:B------:R-:W4:Y:S02]  /*0970*/  LDC.64 R6, c[0x0][0x390] ;  /* 0x0000e400ff067b82 */ /* 0x000f240000000a00 */
[----:B----4-:R-:W-:Y:S02]  /*0980*/  IMAD.WIDE.U32 R6, R13, 0x4, R6 ;  /* 0x000000040d067825 */ /* 0x010fe400078e0006 */
[----:B------:R-:W4:Y:S04]  /*0990*/  LDG.E R13, desc[UR6][R4.64] ;  /* 0x00000006040d7981 */ /* 0x000f28000c1e1900 */
[----:B------:R-:W4:Y:S01]  /*09a0*/  LDG.E R14, desc[UR6][R6.64] ;  /* 0x00000006060e7981 */ /* 0x000f22000c1e1900 */
[----:B------:R-:W-:Y:S01]  /*09b0*/  ISETP.NE.AND P2, PT, R8, 0x1, PT ;  /* 0x000000010800780c */ /* 0x000fe20003f45270 */
[----:B----4-:R-:W-:-:S05]  /*09c0*/  IMAD.IADD R13, R13, 0x1, -R14 ;  /* 0x000000010d0d7824 */ /* 0x010fca00078e0a0e */
[----:B------:R-:W-:-:S05]  /*09d0*/  I2FP.F32.S32 R14, R13 ;  /* 0x0000000d000e7245 */ /* 0x000fca0000201400 */
[----:B------:R-:W-:-:S05]  /*09e0*/  FADD R14, -R11, R14 ;  /* 0x0000000e0b0e7221 */ /* 0x000fca0000000100 */
[----:B------:R-:W-:-:S13]  /*09f0*/  FSETP.GEU.AND P1, PT, |R14|, 5, PT ;  /* 0x40a000000e00780b */ /* 0x000fda0003f2e200 */
[----:B------:R-:W-:Y:S05]  /*0a00*/  @P1 BRA `(.L_x_8) ;  /* 0x0000000000201947 */ /* 0x000fea0003800000 */
[----:B------:R-:W4:Y:S04]  /*0a10*/  LDG.E R13, desc[UR6][R4.64+0x4] ;  /* 0x00000406040d7981 */ /* 0x000f28000c1e1900 */
[----:B------:R-:W4:Y:S02]  /*0a20*/  LDG.E R14, desc[UR6][R6.64+0x4] ;  /* 0x00000406060e7981 */ /* 0x000f24000c1e1900 */
[----:B----4-:R-:W-:-:S05]  /*0a30*/  IMAD.IADD R13, R13, 0x1, -R14 ;  /* 0x000000010d0d7824 */ /* 0x010fca00078e0a0e */
[----:B------:R-:W-:-:S05]  /*0a40*/  I2FP.F32.S32 R13, R13 ;  /* 0x0000000d000d7245 */ /* 0x000fca0000201400 */
[----:B------:R-:W-:-:S05]  /*0a50*/  FADD R13, -R12, R13 ;  /* 0x0000000d0c0d7221 */ /* 0x000fca0000000100 */
[----:B------:R-:W-:-:S13]  /*0a60*/  FSETP.GEU.AND P1, PT, |R13|, 5, PT ;  /* 0x40a000000d00780b */ /* 0x000fda0003f2e200 */
[----:B0123--:R-:W-:-:S05]  /*0a70*/  @!P1 VIADD R9, R9, 0x1 ;  /* 0x0000000109099836 */ /* 0x00ffca0000000000 */
[----:B------:R4:W-:Y:S02]  /*0a80*/  @!P1 STG.E desc[UR6][R2.64], R9 ;  /* 0x0000000902009986 */ /* 0x0009e4000c101906 */
.L_x_8:
[----:B------:R-:W-:Y:S05]  /*0a90*/  @!P2 BRA `(.L_x_7) ;  /* 0x000000000080a947 */ /* 0x000fea0003800000 */
[----:B------:R-:W5:Y:S04]  /*0aa0*/  LDG.E R13, desc[UR6][R4.64] ;  /* 0x00000006040d7981 */ /* 0x000f68000c1e1900 */
[----:B------:R-:W5:Y:S01]  /*0ab0*/  LDG.E R14, desc[UR6][R6.64+0x8] ;  /* 0x00000806060e7981 */ /* 0x000f62000c1e1900 */
[----:B------:R-:W-:Y:S01]  /*0ac0*/  ISETP.NE.AND P2, PT, R8, 0x2, PT ;  /* 0x000000020800780c */ /* 0x000fe20003f45270 */
[----:B-----5:R-:W-:-:S05]  /*0ad0*/  IMAD.IADD R13, R13, 0x1, -R14 ;  /* 0x000000010d0d7824 */ /* 0x020fca00078e0a0e */
[----:B------:R-:W-:-:S05]  /*0ae0*/  I2FP.F32.S32 R14, R13 ;  /* 0x0000000d000e7245 */ /* 0x000fca0000201400 */
[----:B------:R-:W-:-:S05]  /*0af0*/  FADD R14, -R11, R14 ;  /* 0x0000000e0b0e7221 */ /* 0x000fca0000000100 */
[----:B------:R-:W-:-:S13]  /*0b00*/  FSETP.GEU.AND P1, PT, |R14|, 5, PT ;  /* 0x40a000000e00780b */ /* 0x000fda0003f2e200 */
[----:B------:R-:W-:Y:S05]  /*0b10*/  @P1 BRA `(.L_x_9) ;  /* 0x0000000000201947 */ /* 0x000fea0003800000 */
[----:B------:R-:W5:Y:S04]  /*0b20*/  LDG.E R13, desc[UR6][R4.64+0x4] ;  /* 0x00000406040d7981 */ /* 0x000f68000c1e1900 */
[----:B------:R-:W5:Y:S02]  /*0b30*/  LDG.E R14, desc[UR6][R6.64+0xc] ;  /* 0x00000c06060e7981 */ /* 0x000f64000c1e1900 */
[----:B-----5:R-:W-:-:S04]  /*0b40*/  IADD3 R13, PT, PT, R13, -R14, RZ ;  /* 0x8000000e0d0d7210 */ /* 0x020fc80007ffe0ff */
[----:B------:R-:W-:-:S05]  /*0b50*/  I2FP.F32.S32 R13, R13 ;  /* 0x0000000d000d7245 */ /* 0x000fca0000201400 */
[----:B------:R-:W-:-:S05]  /*0b60*/  FADD R13, -R12, R13 ;  /* 0x0000000d0c0d7221 */ /* 0x000fca0000000100 */
[----:B------:R-:W-:-:S13]  /*0b70*/  FSETP.GEU.AND P1, PT, |R13|, 5, PT ;  /* 0x40a000000d00780b */ /* 0x000fda0003f2e200 */
[----:B01234-:R-:W-:-:S05]  /*0b80*/  @!P1 VIADD R9, R9, 0x1 ;  /* 0x0000000109099836 */ /* 0x01ffca0000000000 */
[----:B------:R0:W-:Y:S02]  /*0b90*/  @!P1 STG.E desc[UR6][R2.64], R9 ;  /* 0x0000000902009986 */ /* 0x0001e4000c101906 */
.L_x_9:
[----:B------:R-:W-:Y:S05]  /*0ba0*/  @!P2 BRA `(.L_x_7) ;  /* 0x00000000003ca947 */ /* 0x000fea0003800000 */
[----:B------:R-:W5:Y:S04]  /*0bb0*/  LDG.E R13, desc[UR6][R4.64] ;  /* 0x00000006040d7981 */ /* 0x000f68000c1e1900 */
[----:B------:R-:W5:Y:S02]  /*0bc0*/  LDG.E R14, desc[UR6][R6.64+0x10] ;  /* 0x00001006060e7981 */ /* 0x000f64000c1e1900 */
[----:B-----5:R-:W-:-:S05]  /*0bd0*/  IMAD.IADD R13, R13, 0x1, -R14 ;  /* 0x000000010d0d7824 */ /* 0x020fca00078e0a0e */
[----:B------:R-:W-:-:S05]  /*0be0*/  I2FP.F32.S32 R14, R13 ;  /* 0x0000000d000e7245 */ /* 0x000fca0000201400 */
[----:B------:R-:W-:-:S05]  /*0bf0*/  FADD R14, -R11, R14 ;  /* 0x0000000e0b0e7221 */ /* 0x000fca0000000100 */
[----:B------:R-:W-:-:S13]  /*0c00*/  FSETP.GEU.AND P1, PT, |R14|, 5, PT ;  /* 0x40a000000e00780b */ /* 0x000fda0003f2e200 */
[----:B------:R-:W-:Y:S05]  /*0c10*/  @P1 BRA `(.L_x_7) ;  /* 0x0000000000201947 */ /* 0x000fea0003800000 */
[----:B012---:R-:W2:Y:S04]  /*0c20*/  LDG.E R4, desc[UR6][R4.64+0x4] ;  /* 0x0000040604047981 */ /* 0x007ea8000c1e1900 */
[----:B------:R-:W2:Y:S02]  /*0c30*/  LDG.E R7, desc[UR6][R6.64+0x14] ;  /* 0x0000140606077981 */ /* 0x000ea4000c1e1900 */
[----:B--2---:R-:W-:-:S05]  /*0c40*/  IMAD.IADD R13, R4, 0x1, -R7 ;  /* 0x00000001040d7824 */ /* 0x004fca00078e0a07 */
[----:B------:R-:W-:-:S05]  /*0c50*/  I2FP.F32.S32 R13, R13 ;  /* 0x0000000d000d7245 */ /* 0x000fca0000201400 */
[----:B------:R-:W-:-:S05]  /*0c60*/  FADD R13, -R12, R13 ;  /* 0x0000000d0c0d7221 */ /* 0x000fca0000000100 */
[----:B------:R-:W-:-:S13]  /*0c70*/  FSETP.GEU.AND P1, PT, |R13|, 5, PT ;  /* 0x40a000000d00780b */ /* 0x000fda0003f2e200 */
[----:B---34-:R-:W-:-:S05]  /*0c80*/  @!P1 VIADD R9, R9, 0x1 ;  /* 0x0000000109099836 */ /* 0x018fca0000000000 */
[----:B------:R0:W-:Y:S02]  /*0c90*/  @!P1 STG.E desc[UR6][R2.64], R9 ;  /* 0x0000000902009986 */ /* 0x0001e4000c101906 */
.L_x_7:
[----:B------:R-:W-:Y:S05]  /*0ca0*/  @!P0 BRA `(.L_x_10) ;  /* 0xfffffff400ec8947 */ /* 0x000fea000383ffff */
[----:B------:R-:W-:Y:S05]  /*0cb0*/  EXIT ;  /* 0x000000000000794d */ /* 0x000fea0003800000 */
.L_x_0:
[----:B------:R-:W2:Y:S01]  /*0cc0*/  LDG.E R12, desc[UR6][R12.64] ;  /* 0x000000060c0c7981 */ /* 0x000ea2000c1e1900 */
[----:B------:R-:W-:Y:S01]  /*0cd0*/  IABS R10, R5 ;  /* 0x00000005000a7213 */ /* 0x000fe20000000000 */
[----:B------:R-:W0:Y:S01]  /*0ce0*/  LDC.64 R14, c[0x0][0x3a0] ;  /* 0x0000e800ff0e7b82 */ /* 0x000e220000000a00 */
[----:B------:R-:W1:Y:S02]  /*0cf0*/  LDCU UR4, c[0x0][0x388] ;  /* 0x00007100ff0477ac */ /* 0x000e640008000800 */
[----:B------:R-:W3:Y:S05]  /*0d00*/  I2F.RP R19, R10 ;  /* 0x0000000a00137306 */ /* 0x000eea0000209400 */
[----:B------:R-:W4:Y:S03]  /*0d10*/  LDC.64 R16, c[0x0][0x3b0] ;  /* 0x0000ec00ff107b82 */ /* 0x000f260000000a00 */
[----:B---3--:R-:W3:Y:S01]  /*0d20*/  MUFU.RCP R19, R19 ;  /* 0x0000001300137308 */ /* 0x008ee20000001000 */
[----:B0-----:R-:W5:Y:S04]  /*0d30*/  LDG.E R6, desc[UR6][R14.64] ;  /* 0x000000060e067981 */ /* 0x001f68000c1e1900 */
[----:B------:R0:W5:Y:S04]  /*0d40*/  LDG.E R8, desc[UR6][R14.64+0x4] ;  /* 0x000004060e087981 */ /* 0x000168000c1e1900 */
[----:B----4-:R-:W5:Y:S04]  /*0d50*/  LDG.E R4, desc[UR6][R16.64] ;  /* 0x0000000610047981 */ /* 0x010f68000c1e1900 */
[----:B------:R4:W5:Y:S01]  /*0d60*/  LDG.E R7, desc[UR6][R16.64+0x4] ;  /* 0x0000040610077981 */ /* 0x000962000c1e1900 */
[----:B--2---:R-:W-:-:S05]  /*0d70*/  IMAD R9, R5, R12, RZ ;  /* 0x0000000c05097224 */ /* 0x004fca00078e02ff */
[----:B------:R-:W-:-:S04]  /*0d80*/  IABS R11, R9 ;  /* 0x00000009000b7213 */ /* 0x000fc80000000000 */
[----:B------:R-:W2:Y:S01]  /*0d90*/  I2F.RP R18, R11 ;  /* 0x0000000b00127306 */ /* 0x000ea20000209400 */
[----:B---3--:R-:W-:-:S07]  /*0da0*/  IADD3 R12, PT, PT, R19, 0xffffffe, RZ ;  /* 0x0ffffffe130c7810 */ /* 0x008fce0007ffe0ff */
[----:B--2---:R-:W0:Y:S08]  /*0db0*/  MUFU.RCP R18, R18 ;  /* 0x0000001200127308 */ /* 0x004e300000001000 */
[----:B------:R-:W4:Y:S01]  /*0dc0*/  F2I.FTZ.U32.TRUNC.NTZ R13, R12 ;  /* 0x0000000c000d7305 */ /* 0x000f22000021f000 */
[----:B0-----:R-:W-:-:S07]  /*0dd0*/  VIADD R14, R18, 0xffffffe ;  /* 0x0ffffffe120e7836 */ /* 0x001fce0000000000 */
[----:B------:R0:W2:Y:S01]  /*0de0*/  F2I.FTZ.U32.TRUNC.NTZ R15, R14 ;  /* 0x0000000e000f7305 */ /* 0x0000a2000021f000 */
[--C-:B----4-:R-:W-:Y:S02]  /*0df0*/  IMAD.MOV R17, RZ, RZ, -R13.reuse ;  /* 0x000000ffff117224 */ /* 0x110fe400078e0a0d */
[----:B------:R-:W-:Y:S02]  /*0e00*/  IMAD.MOV.U32 R12, RZ, RZ, RZ ;  /* 0x000000ffff0c7224 */ /* 0x000fe400078e00ff */
[----:B------:R-:W-:Y:S02]  /*0e10*/  IMAD R17, R17, R10, RZ ;  /* 0x0000000a11117224 */ /* 0x000fe400078e02ff */
[----:B0-----:R-:W-:Y:S02]  /*0e20*/  IMAD.MOV.U32 R14, RZ, RZ, RZ ;  /* 0x000000ffff0e7224 */ /* 0x001fe400078e00ff */
[----:B------:R-:W-:-:S04]  /*0e30*/  IMAD.HI.U32 R12, R13, R17, R12 ;  /* 0x000000110d0c7227 */ /* 0x000fc800078e000c */
[----:B--2---:R-:W-:-:S04]  /*0e40*/  IMAD.MOV R16, RZ, RZ, -R15 ;  /* 0x000000ffff107224 */ /* 0x004fc800078e0a0f */
[----:B------:R-:W-:Y:S01]  /*0e50*/  IMAD R13, R16, R11, RZ ;  /* 0x0000000b100d7224 */ /* 0x000fe200078e02ff */
[----:B------:R-:W-:Y:S02]  /*0e60*/  IABS R19, R0 ;  /* 0x0000000000137213 */ /* 0x000fe40000000000 */
[----:B------:R-:W-:Y:S01]  /*0e70*/  IABS R18, R5 ;  /* 0x0000000500127213 */ /* 0x000fe20000000000 */
[----:B------:R-:W-:Y:S01]  /*0e80*/  IMAD.HI.U32 R14, R15, R13, R14 ;  /* 0x0000000d0f0e7227 */ /* 0x000fe200078e000e */
[----:B------:R-:W-:Y:S02]  /*0e90*/  IABS R17, R9 ;  /* 0x0000000900117213 */ /* 0x000fe40000000000 */
[----:B------:R-:W-:Y:S01]  /*0ea0*/  IADD3 R16, PT, PT, RZ, -R18, RZ ;  /* 0x80000012ff107210 */ /* 0x000fe20007ffe0ff */
[----:B------:R-:W-:-:S04]  /*0eb0*/  IMAD.HI.U32 R13, R12, R19, RZ ;  /* 0x000000130c0d7227 */ /* 0x000fc800078e00ff */
[----:B------:R-:W-:Y:S02]  /*0ec0*/  IMAD.MOV R17, RZ, RZ, -R17 ;  /* 0x000000ffff117224 */ /* 0x000fe400078e0a11 */
[----:B------:R-:W-:-:S04]  /*0ed0*/  IMAD.HI.U32 R14, R14, R19, RZ ;  /* 0x000000130e0e7227 */ /* 0x000fc800078e00ff */
[--C-:B------:R-:W-:Y:S02]  /*0ee0*/  IMAD R15, R13, R16, R19.reuse ;  /* 0x000000100d0f7224 */ /* 0x100fe400078e0213 */
[----:B------:R-:W-:Y:S01]  /*0ef0*/  IMAD R12, R14, R17, R19 ;  /* 0x000000110e0c7224 */ /* 0x000fe200078e0213 */
[----:B------:R-:W1:Y:S02]  /*0f00*/  LDC R16, c[0x0][0x398] ;  /* 0x0000e600ff107b82 */ /* 0x000e640000000800 */
[----:B------:R-:W-:Y:S02]  /*0f10*/  ISETP.GT.U32.AND P2, PT, R10, R15, PT ;  /* 0x0000000f0a00720c */ /* 0x000fe40003f44070 */
[----:B------:R-:W-:-:S11]  /*0f20*/  ISETP.GT.U32.AND P3, PT, R11, R12, PT ;  /* 0x0000000c0b00720c */ /* 0x000fd60003f64070 */
[----:B------:R-:W-:Y:S02]  /*0f30*/  @!P2 IMAD.IADD R15, R15, 0x1, -R10 ;  /* 0x000000010f0fa824 */ /* 0x000fe400078e0a0a */
[----:B------:R-:W-:Y:S01]  /*0f40*/  @!P3 IMAD.IADD R12, R12, 0x1, -R11 ;  /* 0x000000010c0cb824 */ /* 0x000fe200078e0a0b */
[----:B------:R-:W-:Y:S02]  /*0f50*/  @!P2 IADD3 R13, PT, PT, R13, 0x1, RZ ;  /* 0x000000010d0da810 */ /* 0x000fe40007ffe0ff */
[----:B------:R-:W-:Y:S02]  /*0f60*/  ISETP.GE.U32.AND P4, PT, R15, R10, PT ;  /* 0x0000000a0f00720c */ /* 0x000fe40003f86070 */
[----:B------:R-:W-:Y:S02]  /*0f70*/  ISETP.GE.U32.AND P0, PT, R12, R11, PT ;  /* 0x0000000b0c00720c */ /* 0x000fe40003f06070 */
[----:B-1----:R-:W-:Y:S02]  /*0f80*/  VIMNMX R11, PT, PT, R16, UR4, PT ;  /* 0x00000004100b7c48 */ /* 0x002fe4000bfe0100 */
[----:B------:R-:W-:-:S02]  /*0f90*/  LOP3.LUT R10, R0, R5, RZ, 0x3c, !PT ;  /* 0x00000005000a7212 */ /* 0x000fc400078e3cff */
[----:B------:R-:W-:Y:S02]  /*0fa0*/  ISETP.GE.AND P2, PT, R11, 0x1, PT ;  /* 0x000000010b00780c */ /* 0x000fe40003f46270 */
[----:B------:R-:W-:Y:S01]  /*0fb0*/  ISETP.GE.AND P1, PT, R10, RZ, PT ;  /* 0x000000ff0a00720c */ /* 0x000fe20003f26270 */
[----:B------:R-:W-:Y:S01]  /*0fc0*/  @!P3 VIADD R14, R14, 0x1 ;  /* 0x000000010e0eb836 */ /* 0x000fe20000000000 */
[----:B------:R-:W-:Y:S01]  /*0fd0*/  LOP3.LUT R10, R0, R9, RZ, 0x3c, !PT ;  /* 0x00000009000a7212 */ /* 0x000fe200078e3cff */
[----:B------:R-:W-:Y:S01]  /*0fe0*/  @P4 VIADD R13, R13, 0x1 ;  /* 0x000000010d0d4836 */ /* 0x000fe20000000000 */
[----:B------:R-:W-:Y:S01]  /*0ff0*/  ISETP.NE.AND P3, PT, R5, RZ, PT ;  /* 0x000000ff0500720c */ /* 0x000fe20003f65270 */
[----:B------:R-:W-:Y:S01]  /*1000*/  @P0 VIADD R14, R14, 0x1 ;  /* 0x000000010e0e0836 */ /* 0x000fe20000000000 */
[----:B------:R-:W-:Y:S02]  /*1010*/  ISETP.GE.AND P4, PT, R10, RZ, PT ;  /* 0x000000ff0a00720c */ /* 0x000fe40003f86270 */
[----:B------:R-:W-:-:S05]  /*1020*/  ISETP.NE.AND P0, PT, R9, RZ, PT ;  /* 0x000000ff0900720c */ /* 0x000fca0003f05270 */
[----:B------:R-:W-:Y:S01]  /*1030*/  @!P1 IMAD.MOV R13, RZ, RZ, -R13 ;  /* 0x000000ffff0d9224 */ /* 0x000fe200078e0a0d */
[----:B------:R-:W-:Y:S07]  /*1040*/  @!P2 EXIT ;  /* 0x000000000000a94d */ /* 0x000fee0003800000 */
[----:B------:R-:W-:Y:S01]  /*1050*/  @!P3 LOP3.LUT R13, RZ, R5, RZ, 0x33, !PT ;  /* 0x00000005ff0db212 */ /* 0x000fe200078e33ff */
[----:B------:R-:W-:Y:S01]  /*1060*/  @!P4 IMAD.MOV R14, RZ, RZ, -R14 ;  /* 0x000000ffff0ec224 */ /* 0x000fe200078e0a0e */
[----:B------:R-:W-:Y:S01]  /*1070*/  IADD3 R16, PT, PT, R16, -0x1, RZ ;  /* 0xffffffff10107810 */ /* 0x000fe20007ffe0ff */
[----:B-----5:R-:W-:Y:S01]  /*1080*/  IMAD.MOV R11, RZ, RZ, -R4 ;  /* 0x000000ffff0b7224 */ /* 0x020fe200078e0a04 */
[----:B------:R-:W-:Y:S01]  /*1090*/  @!P0 LOP3.LUT R14, RZ, R9, RZ, 0x33, !PT ;  /* 0x00000009ff0e8212 */ /* 0x000fe200078e33ff */
[----:B------:R-:W-:Y:S01]  /*10a0*/  IMAD.MOV R10, RZ, RZ, -R13 ;  /* 0x000000ffff0a7224 */ /* 0x000fe200078e0a0d */
[----:B------:R-:W-:Y:S01]  /*10b0*/  IADD3 R7, PT, PT, -R7, RZ, RZ ;  /* 0x000000ff07077210 */ /* 0x000fe20007ffe1ff */
[----:B------:R-:W-:-:S04]  /*10c0*/  IMAD.HI.U32 R4, R16, -0x55555555, RZ ;  /* 0xaaaaaaab10047827 */ /* 0x000fc800078e00ff */
[----:B------:R-:W-:Y:S01]  /*10d0*/  IMAD R5, R5, R10, R0 ;  /* 0x0000000a05057224 */ /* 0x000fe200078e0200 */
[----:B------:R-:W-:Y:S01]  /*10e0*/  LEA.HI R4, R4, 0x1, RZ, 0x1f ;  /* 0x0000000104047811 */ /* 0x000fe200078ff8ff */
[-CC-:B------:R-:W-:Y:S02]  /*10f0*/  IMAD R12, R13, R11.reuse, R6.reuse ;  /* 0x0000000b0d0c7224 */ /* 0x180fe400078e0206 */
[----:B------:R-:W-:Y:S01]  /*1100*/  IMAD R13, R14, R11, R6 ;  /* 0x0000000b0e0d7224 */ /* 0x000fe200078e0206 */
[C---:B------:R-:W-:Y:S01]  /*1110*/  LOP3.LUT R18, R4.reuse, 0x3, RZ, 0xc0, !PT ;  /* 0x0000000304127812 */ /* 0x040fe200078ec0ff */
[----:B------:R-:W-:Y:S01]  /*1120*/  IMAD R5, R5, R7, R8 ;  /* 0x0000000705057224 */ /* 0x000fe200078e0208 */
[----:B------:R-:W-:Y:S01]  /*1130*/  LOP3.LUT R10, R4, 0x7ffffffc, RZ, 0xc0, !PT ;  /* 0x7ffffffc040a7812 */ /* 0x000fe200078ec0ff */
[----:B------:R-:W-:Y:S01]  /*1140*/  IMAD.MOV.U32 R11, RZ, RZ, RZ ;  /* 0x000000ffff0b7224 */ /* 0x000fe200078e00ff */
[----:B------:R-:W-:Y:S01]  /*1150*/  I2FP.F32.S32 R12, R12 ;  /* 0x0000000c000c7245 */ /* 0x000fe20000201400 */
[----:B------:R-:W-:Y:S01]  /*1160*/  IMAD.MOV.U32 R0, RZ, RZ, RZ ;  /* 0x000000ffff007224 */ /* 0x000fe200078e00ff */
[----:B------:R-:W-:-:S02]  /*1170*/  I2FP.F32.S32 R13, R13 ;  /* 0x0000000d000d7245 */ /* 0x000fc40000201400 */
[----:B------:R-:W-:-:S07]  /*1180*/  I2FP.F32.S32 R14, R5 ;  /* 0x00000005000e7245 */ /* 0x000fce0000201400 */
.L_x_20:
[----:B012---:R-:W0:Y:S01]  /*1190*/  LDC.64 R4, c[0x0][0x380] ;  /* 0x0000e000ff047b82 */ /* 0x007e220000000a00 */
[----:B------:R-:W1:Y:S01]  /*11a0*/  LDCU UR4, c[0x0][0x398] ;  /* 0x00007300ff0477ac */ /* 0x000e620008000800 */
[----:B------:R-:W-:Y:S01]  /*11b0*/  HFMA2 R15, -RZ, RZ, 0, 0 ;  /* 0x00000000ff0f7431 */ /* 0x000fe200000001ff */
[----:B------:R-:W2:Y:S01]  /*11c0*/  LDCU UR5, c[0x0][0x388] ;  /* 0x00007100ff0577ac */ /* 0x000ea20008000800 */
[----:B-1----:R-:W-:Y:S01]  /*11d0*/  UISETP.GE.U32.AND UP0, UPT, UR4, 0xa, UPT ;  /* 0x0000000a0400788c */ /* 0x002fe2000bf06070 */
[----:B0-----:R-:W-:-:S04]  /*11e0*/  IMAD.WIDE.U32 R4, R0, 0x4, R4 ;  /* 0x0000000400047825 */ /* 0x001fc800078e0004 */
[----:B------:R-:W-:-:S05]  /*11f0*/  VIADD R0, R0, 0x3 ;  /* 0x0000000300007836 */ /* 0x000fca0000000000 */
[----:B--2---:R-:W-:Y:S01]  /*1200*/  ISETP.GE.AND P0, PT, R0, UR5, PT ;  /* 0x0000000500007c0c */ /* 0x004fe2000bf06270 */
[----:B---34-:R-:W-:-:S12]  /*1210*/  BRA.U !UP0, `(.L_x_11) ;  /* 0x0000000508807547 */ /* 0x018fd8000b800000 */
[----:B------:R-:W0:Y:S01]  /*1220*/  LDC.64 R6, c[0x0][0x390] ;  /* 0x0000e400ff067b82 */ /* 0x000e220000000a00 */
[----:B------:R-:W-:Y:S01]  /*1230*/  IMAD.MOV.U32 R15, RZ, RZ, RZ ;  /* 0x000000ffff0f7224 */ /* 0x000fe200078e00ff */
[----:B------:R-:W-:-:S06]  /*1240*/  UMOV UR4, URZ ;  /* 0x000000ff00047c82 */ /* 0x000fcc0008000000 */
.L_x_16:
[----:B0-----:R-:W-:Y:S01]  /*1250*/  IMAD.WIDE.U32 R8, R15, 0x4, R6 ;  /* 0x000000040f087825 */ /* 0x001fe200078e0006 */
[----:B--2---:R-:W2:Y:S04]  /*1260*/  LDG.E R16, desc[UR6][R4.64] ;  /* 0x0000000604107981 */ /* 0x004ea8000c1e1900 */
[----:B------:R-:W2:Y:S02]  /*1270*/  LDG.E R17, desc[UR6][R8.64] ;  /* 0x0000000608117981 */ /* 0x000ea4000c1e1900 */
[----:B--2---:R-:W-:-:S05]  /*1280*/  IMAD.IADD R17, R16, 0x1, -R17 ;  /* 0x0000000110117824 */ /* 0x004fca00078e0a11 */
[----:B------:R-:W-:-:S05]  /*1290*/  I2FP.F32.S32 R20, R17 ;  /* 0x0000001100147245 */ /* 0x000fca0000201400 */
[----:B------:R-:W-:-:S05]  /*12a0*/  FADD R20, -R13, R20 ;  /* 0x000000140d147221 */ /* 0x000fca0000000100 */
[----:B------:R-:W-:-:S13]  /*12b0*/  FSETP.GEU.AND P1, PT, |R20|, 5, PT ;  /* 0x40a000001400780b */ /* 0x000fda0003f2e200 */
[----:B-1-3--:R-:W-:Y:S05]  /*12c0*/  @P1 BRA `(.L_x_12) ;  /* 0x0000000000401947 */ /* 0x00afea0003800000 */
[----:B------:R-:W2:Y:S04]  /*12d0*/  LDG.E R17, desc[UR6][R4.64+0x4] ;  /* 0x0000040604117981 */ /* 0x000ea8000c1e1900 */
[----:B------:R-:W2:Y:S02]  /*12e0*/  LDG.E R20, desc[UR6][R8.64+0x4] ;  /* 0x0000040608147981 */ /* 0x000ea4000c1e1900 */
[----:B--2---:R-:W-:-:S05]  /*12f0*/  IMAD.IADD R17, R17, 0x1, -R20 ;  /* 0x0000000111117824 */ /* 0x004fca00078e0a14 */
        /* <DEDUP_REMOVED lines=10> */
[----:B------:R-:W-:-:S05]  /*13a0*/  @!P1 VIADD R11, R11, 0x1 ;  /* 0x000000010b0b9836 */ /* 0x000fca0000000000 */
[----:B------:R0:W-:Y:S04]  /*13b0*/  @!P1 STG.E desc[UR6][R2.64], R11 ;  /* 0x0000000b02009986 */ /* 0x0001e8000c101906 */
[----:B------:R0:W5:Y:S02]  /*13c0*/  @!P1 LDG.E R16, desc[UR6][R4.64] ;  /* 0x0000000604109981 */ /* 0x000164000c1e1900 */
.L_x_12:
        /* <DEDUP_REMOVED lines=22> */
.L_x_13:
        /* <DEDUP_REMOVED lines=19> */
[----:B01----:R-:W-:-:S05]  /*1660*/  @!P1 VIADD R11, R11, 0x1 ;  /* 0x000000010b0b9836 */ /* 0x003fca0000000000 */
[----:B------:R2:W-:Y:S04]  /*1670*/  @!P1 STG.E desc[UR6][R2.64], R11 ;  /* 0x0000000b02009986 */ /* 0x0005e8000c101906 */
[----:B------:R2:W5:Y:S02]  /*1680*/  @!P1 LDG.E R16, desc[UR6][R4.64] ;  /* 0x0000000604109981 */ /* 0x000564000c1e1900 */
.L_x_14:
[----:B------:R-:W3:Y:S01]  /*1690*/  LDG.E R17, desc[UR6][R8.64+0x24] ;  /* 0x0000240608117981 */ /* 0x000ee2000c1e1900 */
[----:B------:R-:W-:-:S06]  /*16a0*/  UIADD3 UR4, UPT, UPT, UR4, 0x4, URZ ;  /* 0x0000000404047890 */ /* 0x000fcc000fffe0ff */
[----:B------:R-:W-:Y:S01]  /*16b0*/  ISETP.NE.AND P2, PT, R10, UR4, PT ;  /* 0x000000040a007c0c */ /* 0x000fe2000bf45270 */
[----:B---3-5:R-:W-:-:S05]  /*16c0*/  IMAD.IADD R17, R16, 0x1, -R17 ;  /* 0x0000000110117824 */ /* 0x028fca00078e0a11 */
        /* <DEDUP_REMOVED lines=10> */
[----:B------:R-:W-:Y:S05]  /*1770*/  @P1 BRA `(.L_x_15) ;  /* 0x0000000000201947 */ /* 0x000fea0003800000 */
[----:B------:R-:W3:Y:S04]  /*1780*/  LDG.E R9, desc[UR6][R8.64+0x2c] ;  /* 0x00002c0608097981 */ /* 0x000ee8000c1e1900 */
[----:B------:R-:W3:Y:S02]  /*1790*/  LDG.E R16, desc[UR6][R4.64+0x8] ;  /* 0x0000080604107981 */ /* 0x000ee4000c1e1900 */
[----:B---3--:R-:W-:-:S04]  /*17a0*/  IADD3 R16, PT, PT, R16, -R9, RZ ;  /* 0x8000000910107210 */ /* 0x008fc80007ffe0ff */
[----:B------:R-:W-:-:S05]  /*17b0*/  I2FP.F32.S32 R17, R16 ;  /* 0x0000001000117245 */ /* 0x000fca0000201400 */
[----:B------:R-:W-:-:S05]  /*17c0*/  FADD R17, -R14, R17 ;  /* 0x000000110e117221 */ /* 0x000fca0000000100 */
[----:B------:R-:W-:-:S13]  /*17d0*/  FSETP.GEU.AND P1, PT, |R17|, 5, PT ;  /* 0x40a000001100780b */ /* 0x000fda0003f2e200 */
[----:B012---:R-:W-:-:S05]  /*17e0*/  @!P1 VIADD R11, R11, 0x1 ;  /* 0x000000010b0b9836 */ /* 0x007fca0000000000 */
[----:B------:R3:W-:Y:S02]  /*17f0*/  @!P1 STG.E desc[UR6][R2.64], R11 ;  /* 0x0000000b02009986 */ /* 0x0007e4000c101906 */
.L_x_15:
[----:B------:R-:W-:Y:S01]  /*1800*/  VIADD R15, R15, 0xc ;  /* 0x0000000c0f0f7836 */ /* 0x000fe20000000000 */
[----:B------:R-:W-:Y:S06]  /*1810*/  @P2 BRA `(.L_x_16) ;  /* 0xfffffff8008c2947 */ /* 0x000fec000383ffff */
.L_x_11:
[----:B------:R-:W-:-:S13]  /*1820*/  ISETP.NE.AND P1, PT, R18, RZ, PT ;  /* 0x000000ff1200720c */ /* 0x000fda0003f25270 */
[----:B------:R-:W-:Y:S05]  /*1830*/  @!P1 BRA `(.L_x_17) ;  /* 0x0000000400209947 */ /* 0x000fea0003800000 */
[----:B------:R-:W4:Y:S01]  /*1840*/  LDC.64 R6, c[0x0][0x390] ;  /* 0x0000e400ff067b82 */ /* 0x000f220000000a00 */
[----:B------:R-:W5:Y:S01]  /*1850*/  LDG.E R8, desc[UR6][R4.64] ;  /* 0x0000000604087981 */ /* 0x000f62000c1e1900 */
[----:B----4-:R-:W-:-:S05]  /*1860*/  IMAD.WIDE.U32 R6, R15, 0x4, R6 ;  /* 0x000000040f067825 */ /* 0x010fca00078e0006 */
[----:B------:R-:W5:Y:S01]  /*1870*/  LDG.E R9, desc[UR6][R6.64] ;  /* 0x0000000606097981 */ /* 0x000f62000c1e1900 */
[----:B------:R-:W-:Y:S01]  /*1880*/  ISETP.NE.AND P2, PT, R18, 0x1, PT ;  /* 0x000000011200780c */ /* 0x000fe20003f45270 */
[----:B-----5:R-:W-:-:S05]  /*1890*/  IMAD.IADD R8, R8, 0x1, -R9 ;  /* 0x0000000108087824 */ /* 0x020fca00078e0a09 */
[----:B------:R-:W-:-:S05]  /*18a0*/  I2FP.F32.S32 R8, R8 ;  /* 0x0000000800087245 */ /* 0x000fca0000201400 */
[----:B------:R-:W-:-:S05]  /*18b0*/  FADD R8, -R13, R8 ;  /* 0x000000080d087221 */ /* 0x000fca0000000100 */
[----:B------:R-:W-:-:S13]  /*18c0*/  FSETP.GEU.AND P1, PT, |R8|, 5, PT ;  /* 0x40a000000800780b */ /* 0x000fda0003f2e200 */
[----:B------:R-:W-:Y:S05]  /*18d0*/  @P1 BRA `(.L_x_18) ;  /* 0x00000000003c1947 */ /* 0x000fea0003800000 */
[----:B------:R-:W4:Y:S04]  /*18e0*/  LDG.E R8, desc[UR6][R4.64+0x4] ;  /* 0x0000040604087981 */ /* 0x000f28000c1e1900 */
[----:B------:R-:W4:Y:S02]  /*18f0*/  LDG.E R9, desc[UR6][R6.64+0x4] ;  /* 0x0000040606097981 */ /* 0x000f24000c1e1900 */
[----:B----4-:R-:W-:-:S04]  /*1900*/  IADD3 R8, PT, PT, R8, -R9, RZ ;  /* 0x8000000908087210 */ /* 0x010fc80007ffe0ff */
        /* <DEDUP_REMOVED lines=12> */
.L_x_18:
        /* <DEDUP_REMOVED lines=15> */
[----:B------:R-:W-:Y:S05]  /*1ac0*/  @P1 BRA `(.L_x_19) ;  /* 0x0000000000201947 */ /* 0x000fea0003800000 */
[----:B------:R-:W5:Y:S04]  /*1ad0*/  LDG.E R8, desc[UR6][R4.64+0x8] ;  /* 0x0000080604087981 */ /* 0x000f68000c1e1900 */
[----:B------:R-:W5:Y:S02]  /*1ae0*/  LDG.E R9, desc[UR6][R6.64+0x14] ;  /* 0x0000140606097981 */ /* 0x000f64000c1e1900 */
[----:B-----5:R-:W-:-:S05]  /*1af0*/  IMAD.IADD R8, R8, 0x1, -R9 ;  /* 0x0000000108087824 */ /* 0x020fca00078e0a09 */
[----:B------:R-:W-:-:S05]  /*1b00*/  I2FP.F32.S32 R9, R8 ;  /* 0x0000000800097245 */ /* 0x000fca0000201400 */
[----:B------:R-:W-:-:S05]  /*1b10*/  FADD R9, -R14, R9 ;  /* 0x000000090e097221 */ /* 0x000fca0000000100 */
[----:B------:R-:W-:-:S13]  /*1b20*/  FSETP.GEU.AND P1, PT, |R9|, 5, PT ;  /* 0x40a000000900780b */ /* 0x000fda0003f2e200 */
[----:B01234-:R-:W-:-:S05]  /*1b30*/  @!P1 VIADD R11, R11, 0x1 ;  /* 0x000000010b0b9836 */ /* 0x01ffca0000000000 */
[----:B------:R0:W-:Y:S02]  /*1b40*/  @!P1 STG.E desc[UR6][R2.64], R11 ;  /* 0x0000000b02009986 */ /* 0x0001e4000c101906 */
.L_x_19:
        /* <DEDUP_REMOVED lines=23> */
.L_x_17:
[----:B------:R-:W-:Y:S05]  /*1cc0*/  @!P0 BRA `(.L_x_20) ;  /* 0xfffffff400308947 */ /* 0x000fea000383ffff */
[----:B------:R-:W-:Y:S05]  /*1cd0*/  EXIT ;  /* 0x000000000000794d */ /* 0x000fea0003800000 */
.L_x_21:
[----:B------:R-:W-:-:S00]  /*1ce0*/  BRA `(.L_x_21) ;  /* 0xfffffffc00fc7947 */ /* 0x000fc0000383ffff */
[----:B------:R-:W-:-:S00]  /*1cf0*/  NOP ;  /* 0x0000000000007918 */ /* 0x000fc00000000000 */
        /* <DEDUP_REMOVED lines=8> */
.L_x_22:


//--------------------- .nv.shared.reserved.0     --------------------------
	.section	.nv.shared.reserved.0,"aw",@nobits
	.weak		__nv_reservedSMEM_offset_0_alias
	.size		__nv_reservedSMEM_offset_0_alias, 0, 64
	.other		__nv_reservedSMEM_offset_0_alias,@"STO_CUDA_RESERVED_SHARED STV_DEFAULT"
__nv_reservedSMEM_offset_0_alias:
	.zero		0
	.zero		64


//--------------------- .nv.constant0.run         --------------------------
	.section	.nv.constant0.run,"a",@progbits
	.sectionflags	@""
	.align	4
.nv.constant0.run:
	.zero		988


//--------------------- SYMBOLS --------------------------

	.type		.nv.reservedSmem.offset0,@object
	.size		.nv.reservedSmem.offset0,0x4
